//
// Generated by NVIDIA NVVM Compiler
//
// Compiler Build ID: CL-36424714
// Cuda compilation tools, release 13.0, V13.0.88
// Based on NVVM 20.0.0
//

.version 9.0
.target sm_100
.address_size 64

	// .globl	_Z13matMul_origin6MatrixS_S_
// _ZZ13matMul_shared6MatrixS_S_E2As has been demoted
// _ZZ13matMul_shared6MatrixS_S_E2Bs has been demoted
// _ZZ15matMul_register6MatrixS_S_E2As has been demoted
// _ZZ15matMul_register6MatrixS_S_E2Bs has been demoted

.visible .entry _Z13matMul_origin6MatrixS_S_(
	.param .align 8 .b8 _Z13matMul_origin6MatrixS_S__param_0[16],
	.param .align 8 .b8 _Z13matMul_origin6MatrixS_S__param_1[16],
	.param .align 8 .b8 _Z13matMul_origin6MatrixS_S__param_2[16]
)
{
	.reg .pred 	%p<17>;
	.reg .b32 	%r<70>;
	.reg .b32 	%f<67>;
	.reg .b64 	%rd<42>;

	ld.param.u32 	%r3, [_Z13matMul_origin6MatrixS_S__param_1];
	ld.param.v2.u32 	{%r35, %r36}, [_Z13matMul_origin6MatrixS_S__param_0];
	ld.param.u64 	%rd6, [_Z13matMul_origin6MatrixS_S__param_2+8];
	ld.param.u64 	%rd7, [_Z13matMul_origin6MatrixS_S__param_1+8];
	ld.param.u64 	%rd5, [_Z13matMul_origin6MatrixS_S__param_0+8];
	ld.param.v2.u32 	{%r37, %r38}, [_Z13matMul_origin6MatrixS_S__param_2];
	cvta.to.global.u64 	%rd1, %rd5;
	cvta.to.global.u64 	%rd2, %rd7;
	cvta.to.global.u64 	%rd3, %rd6;
	mov.u32 	%r39, %ctaid.y;
	mov.u32 	%r5, %ntid.y;
	mov.u32 	%r40, %tid.y;
	mad.lo.s32 	%r60, %r39, %r5, %r40;
	setp.ge.s32 	%p1, %r60, %r36;
	@%p1 bra 	$L__BB0_22;
	mov.u32 	%r41, %ctaid.x;
	mov.u32 	%r42, %ntid.x;
	mov.u32 	%r43, %tid.x;
	mad.lo.s32 	%r7, %r41, %r42, %r43;
	setp.gt.s32 	%p2, %r35, 0;
	mov.u32 	%r44, %nctaid.x;
	mul.lo.s32 	%r8, %r42, %r44;
	mov.u32 	%r45, %nctaid.y;
	mul.lo.s32 	%r9, %r5, %r45;
	@%p2 bra 	$L__BB0_2;
	bra.uni 	$L__BB0_18;
$L__BB0_2:
	and.b32  	%r10, %r35, 7;
	and.b32  	%r11, %r35, 2147483640;
	shl.b32 	%r12, %r3, 3;
	add.s64 	%rd4, %rd1, 16;
	mul.wide.s32 	%rd34, %r3, 4;
$L__BB0_3:
	setp.lt.s32 	%p6, %r7, %r3;
	@%p6 bra 	$L__BB0_5;
$L__BB0_4:
	add.s32 	%r60, %r60, %r9;
	setp.lt.s32 	%p16, %r60, %r36;
	@%p16 bra 	$L__BB0_3;
	bra.uni 	$L__BB0_22;
$L__BB0_5:
	mul.lo.s32 	%r15, %r60, %r35;
	mov.u32 	%r61, %r7;
$L__BB0_6:
	setp.lt.u32 	%p7, %r35, 8;
	mov.f32 	%f66, 0f00000000;
	mov.b32 	%r66, 0;
	@%p7 bra 	$L__BB0_9;
	and.b32  	%r49, %r35, 2147483640;
	neg.s32 	%r64, %r49;
	mov.f32 	%f66, 0f00000000;
	mov.u32 	%r62, %r15;
	mov.u32 	%r63, %r61;
$L__BB0_8:
	.pragma "nounroll";
	mul.wide.s32 	%rd10, %r62, 4;
	add.s64 	%rd11, %rd4, %rd10;
	ld.global.f32 	%f16, [%rd11+-16];
	mul.wide.s32 	%rd12, %r63, 4;
	add.s64 	%rd13, %rd2, %rd12;
	ld.global.f32 	%f17, [%rd13];
	fma.rn.f32 	%f18, %f16, %f17, %f66;
	ld.global.f32 	%f19, [%rd11+-12];
	mul.wide.s32 	%rd14, %r3, 4;
	add.s64 	%rd15, %rd13, %rd14;
	ld.global.f32 	%f20, [%rd15];
	fma.rn.f32 	%f21, %f19, %f20, %f18;
	ld.global.f32 	%f22, [%rd11+-8];
	add.s64 	%rd16, %rd15, %rd14;
	ld.global.f32 	%f23, [%rd16];
	fma.rn.f32 	%f24, %f22, %f23, %f21;
	ld.global.f32 	%f25, [%rd11+-4];
	add.s64 	%rd17, %rd16, %rd14;
	ld.global.f32 	%f26, [%rd17];
	fma.rn.f32 	%f27, %f25, %f26, %f24;
	ld.global.f32 	%f28, [%rd11];
	add.s64 	%rd18, %rd17, %rd14;
	ld.global.f32 	%f29, [%rd18];
	fma.rn.f32 	%f30, %f28, %f29, %f27;
	ld.global.f32 	%f31, [%rd11+4];
	add.s64 	%rd19, %rd18, %rd14;
	ld.global.f32 	%f32, [%rd19];
	fma.rn.f32 	%f33, %f31, %f32, %f30;
	ld.global.f32 	%f34, [%rd11+8];
	add.s64 	%rd20, %rd19, %rd14;
	ld.global.f32 	%f35, [%rd20];
	fma.rn.f32 	%f36, %f34, %f35, %f33;
	ld.global.f32 	%f37, [%rd11+12];
	add.s64 	%rd21, %rd20, %rd14;
	ld.global.f32 	%f38, [%rd21];
	fma.rn.f32 	%f66, %f37, %f38, %f36;
	add.s32 	%r64, %r64, 8;
	add.s32 	%r63, %r63, %r12;
	add.s32 	%r62, %r62, 8;
	setp.ne.s32 	%p8, %r64, 0;
	mov.u32 	%r66, %r11;
	@%p8 bra 	$L__BB0_8;
$L__BB0_9:
	setp.eq.s32 	%p9, %r10, 0;
	@%p9 bra 	$L__BB0_17;
	add.s32 	%r50, %r10, -1;
	setp.lt.u32 	%p10, %r50, 3;
	@%p10 bra 	$L__BB0_12;
	add.s32 	%r51, %r66, %r15;
	mul.wide.s32 	%rd22, %r51, 4;
	add.s64 	%rd23, %rd1, %rd22;
	ld.global.f32 	%f40, [%rd23];
	mad.lo.s32 	%r52, %r66, %r3, %r61;
	mul.wide.s32 	%rd24, %r52, 4;
	add.s64 	%rd25, %rd2, %rd24;
	ld.global.f32 	%f41, [%rd25];
	fma.rn.f32 	%f42, %f40, %f41, %f66;
	ld.global.f32 	%f43, [%rd23+4];
	add.s64 	%rd27, %rd25, %rd34;
	ld.global.f32 	%f44, [%rd27];
	fma.rn.f32 	%f45, %f43, %f44, %f42;
	ld.global.f32 	%f46, [%rd23+8];
	add.s64 	%rd28, %rd27, %rd34;
	ld.global.f32 	%f47, [%rd28];
	fma.rn.f32 	%f48, %f46, %f47, %f45;
	ld.global.f32 	%f49, [%rd23+12];
	add.s64 	%rd29, %rd28, %rd34;
	ld.global.f32 	%f50, [%rd29];
	fma.rn.f32 	%f66, %f49, %f50, %f48;
	add.s32 	%r66, %r66, 4;
$L__BB0_12:
	and.b32  	%r53, %r35, 3;
	setp.eq.s32 	%p11, %r53, 0;
	@%p11 bra 	$L__BB0_17;
	setp.eq.s32 	%p12, %r53, 1;
	@%p12 bra 	$L__BB0_15;
	add.s32 	%r54, %r66, %r15;
	mul.wide.s32 	%rd30, %r54, 4;
	add.s64 	%rd31, %rd1, %rd30;
	ld.global.f32 	%f52, [%rd31];
	mad.lo.s32 	%r55, %r66, %r3, %r61;
	mul.wide.s32 	%rd32, %r55, 4;
	add.s64 	%rd33, %rd2, %rd32;
	ld.global.f32 	%f53, [%rd33];
	fma.rn.f32 	%f54, %f52, %f53, %f66;
	ld.global.f32 	%f55, [%rd31+4];
	add.s64 	%rd35, %rd33, %rd34;
	ld.global.f32 	%f56, [%rd35];
	fma.rn.f32 	%f66, %f55, %f56, %f54;
	add.s32 	%r66, %r66, 2;
$L__BB0_15:
	and.b32  	%r56, %r35, 1;
	setp.eq.b32 	%p13, %r56, 1;
	not.pred 	%p14, %p13;
	@%p14 bra 	$L__BB0_17;
	add.s32 	%r57, %r66, %r15;
	mul.wide.s32 	%rd36, %r57, 4;
	add.s64 	%rd37, %rd1, %rd36;
	ld.global.f32 	%f57, [%rd37];
	mad.lo.s32 	%r58, %r66, %r3, %r61;
	mul.wide.s32 	%rd38, %r58, 4;
	add.s64 	%rd39, %rd2, %rd38;
	ld.global.f32 	%f58, [%rd39];
	fma.rn.f32 	%f66, %f57, %f58, %f66;
$L__BB0_17:
	mad.lo.s32 	%r59, %r60, %r37, %r61;
	mul.wide.s32 	%rd40, %r59, 4;
	add.s64 	%rd41, %rd3, %rd40;
	st.global.f32 	[%rd41], %f66;
	add.s32 	%r61, %r61, %r8;
	setp.lt.s32 	%p15, %r61, %r3;
	@%p15 bra 	$L__BB0_6;
	bra.uni 	$L__BB0_4;
$L__BB0_18:
	setp.ge.s32 	%p3, %r7, %r3;
	@%p3 bra 	$L__BB0_21;
	mul.lo.s32 	%r31, %r60, %r37;
	mov.u32 	%r69, %r7;
$L__BB0_20:
	add.s32 	%r46, %r69, %r31;
	mul.wide.s32 	%rd8, %r46, 4;
	add.s64 	%rd9, %rd3, %rd8;
	mov.b32 	%r47, 0;
	st.global.u32 	[%rd9], %r47;
	add.s32 	%r69, %r69, %r8;
	setp.lt.s32 	%p4, %r69, %r3;
	@%p4 bra 	$L__BB0_20;
$L__BB0_21:
	add.s32 	%r60, %r60, %r9;
	setp.lt.s32 	%p5, %r60, %r36;
	@%p5 bra 	$L__BB0_18;
$L__BB0_22:
	ret;

}
	// .globl	_Z13matMul_shared6MatrixS_S_
.visible .entry _Z13matMul_shared6MatrixS_S_(
	.param .align 8 .b8 _Z13matMul_shared6MatrixS_S__param_0[16],
	.param .align 8 .b8 _Z13matMul_shared6MatrixS_S__param_1[16],
	.param .align 8 .b8 _Z13matMul_shared6MatrixS_S__param_2[16]
)
{
	.reg .pred 	%p<12>;
	.reg .b32 	%r<55>;
	.reg .b32 	%f<63>;
	.reg .b64 	%rd<14>;
	// demoted variable
	.shared .align 4 .b8 _ZZ13matMul_shared6MatrixS_S_E2As[1024];
	// demoted variable
	.shared .align 4 .b8 _ZZ13matMul_shared6MatrixS_S_E2Bs[1024];
	ld.param.u64 	%rd6, [_Z13matMul_shared6MatrixS_S__param_2+8];
	ld.param.u64 	%rd5, [_Z13matMul_shared6MatrixS_S__param_0+8];
	ld.param.u64 	%rd2, [_Z13matMul_shared6MatrixS_S__param_1+8];
	ld.param.v2.u32 	{%r33, %r34}, [_Z13matMul_shared6MatrixS_S__param_0];
	ld.param.v2.u32 	{%r2, %r3}, [_Z13matMul_shared6MatrixS_S__param_1];
	ld.param.v2.u32 	{%r35, %r36}, [_Z13matMul_shared6MatrixS_S__param_2];
	mov.u32 	%r6, %ctaid.x;
	mov.u32 	%r7, %ctaid.y;
	mov.u32 	%r8, %tid.x;
	mov.u32 	%r9, %tid.y;
	setp.lt.s32 	%p1, %r33, 1;
	mov.f32 	%f62, 0f00000000;
	@%p1 bra 	$L__BB1_7;
	add.s32 	%r37, %r33, 15;
	shr.u32 	%r38, %r37, 4;
	shl.b32 	%r39, %r7, 4;
	add.s32 	%r11, %r39, %r9;
	shl.b32 	%r40, %r6, 4;
	add.s32 	%r12, %r40, %r8;
	shl.b32 	%r41, %r9, 6;
	mov.u32 	%r42, _ZZ13matMul_shared6MatrixS_S_E2As;
	add.s32 	%r13, %r42, %r41;
	shl.b32 	%r43, %r8, 2;
	add.s32 	%r14, %r13, %r43;
	mov.u32 	%r44, _ZZ13matMul_shared6MatrixS_S_E2Bs;
	add.s32 	%r16, %r44, %r43;
	add.s32 	%r15, %r16, %r41;
	neg.s32 	%r54, %r38;
	mad.lo.s32 	%r45, %r2, %r9, %r8;
	add.s32 	%r53, %r45, %r40;
	shl.b32 	%r19, %r2, 4;
	mad.lo.s32 	%r51, %r33, %r11, %r8;
	cvta.to.global.u64 	%rd3, %rd2;
	cvta.to.global.u64 	%rd4, %rd5;
	mov.f32 	%f62, 0f00000000;
	mov.u32 	%r50, %r8;
	mov.u32 	%r52, %r9;
$L__BB1_2:
	setp.ge.s32 	%p2, %r11, %r34;
	setp.ge.s32 	%p3, %r50, %r33;
	mov.f32 	%f60, 0f00000000;
	or.pred  	%p4, %p2, %p3;
	@%p4 bra 	$L__BB1_4;
	mul.wide.u32 	%rd7, %r51, 4;
	add.s64 	%rd8, %rd4, %rd7;
	ld.global.f32 	%f60, [%rd8];
$L__BB1_4:
	setp.ge.s32 	%p5, %r12, %r2;
	st.shared.f32 	[%r14], %f60;
	setp.ge.s32 	%p6, %r52, %r3;
	mov.f32 	%f61, 0f00000000;
	or.pred  	%p7, %p6, %p5;
	@%p7 bra 	$L__BB1_6;
	mul.wide.s32 	%rd9, %r53, 4;
	add.s64 	%rd10, %rd3, %rd9;
	ld.global.f32 	%f61, [%rd10];
$L__BB1_6:
	st.shared.f32 	[%r15], %f61;
	bar.sync 	0;
	ld.shared.f32 	%f12, [%r13];
	ld.shared.f32 	%f13, [%r16];
	fma.rn.f32 	%f14, %f12, %f13, %f62;
	ld.shared.f32 	%f15, [%r13+4];
	ld.shared.f32 	%f16, [%r16+64];
	fma.rn.f32 	%f17, %f15, %f16, %f14;
	ld.shared.f32 	%f18, [%r13+8];
	ld.shared.f32 	%f19, [%r16+128];
	fma.rn.f32 	%f20, %f18, %f19, %f17;
	ld.shared.f32 	%f21, [%r13+12];
	ld.shared.f32 	%f22, [%r16+192];
	fma.rn.f32 	%f23, %f21, %f22, %f20;
	ld.shared.f32 	%f24, [%r13+16];
	ld.shared.f32 	%f25, [%r16+256];
	fma.rn.f32 	%f26, %f24, %f25, %f23;
	ld.shared.f32 	%f27, [%r13+20];
	ld.shared.f32 	%f28, [%r16+320];
	fma.rn.f32 	%f29, %f27, %f28, %f26;
	ld.shared.f32 	%f30, [%r13+24];
	ld.shared.f32 	%f31, [%r16+384];
	fma.rn.f32 	%f32, %f30, %f31, %f29;
	ld.shared.f32 	%f33, [%r13+28];
	ld.shared.f32 	%f34, [%r16+448];
	fma.rn.f32 	%f35, %f33, %f34, %f32;
	ld.shared.f32 	%f36, [%r13+32];
	ld.shared.f32 	%f37, [%r16+512];
	fma.rn.f32 	%f38, %f36, %f37, %f35;
	ld.shared.f32 	%f39, [%r13+36];
	ld.shared.f32 	%f40, [%r16+576];
	fma.rn.f32 	%f41, %f39, %f40, %f38;
	ld.shared.f32 	%f42, [%r13+40];
	ld.shared.f32 	%f43, [%r16+640];
	fma.rn.f32 	%f44, %f42, %f43, %f41;
	ld.shared.f32 	%f45, [%r13+44];
	ld.shared.f32 	%f46, [%r16+704];
	fma.rn.f32 	%f47, %f45, %f46, %f44;
	ld.shared.f32 	%f48, [%r13+48];
	ld.shared.f32 	%f49, [%r16+768];
	fma.rn.f32 	%f50, %f48, %f49, %f47;
	ld.shared.f32 	%f51, [%r13+52];
	ld.shared.f32 	%f52, [%r16+832];
	fma.rn.f32 	%f53, %f51, %f52, %f50;
	ld.shared.f32 	%f54, [%r13+56];
	ld.shared.f32 	%f55, [%r16+896];
	fma.rn.f32 	%f56, %f54, %f55, %f53;
	ld.shared.f32 	%f57, [%r13+60];
	ld.shared.f32 	%f58, [%r16+960];
	fma.rn.f32 	%f62, %f57, %f58, %f56;
	bar.sync 	0;
	add.s32 	%r54, %r54, 1;
	setp.ne.s32 	%p8, %r54, 0;
	add.s32 	%r53, %r53, %r19;
	add.s32 	%r52, %r52, 16;
	add.s32 	%r51, %r51, 16;
	add.s32 	%r50, %r50, 16;
	@%p8 bra 	$L__BB1_2;
$L__BB1_7:
	shl.b32 	%r46, %r7, 4;
	add.s32 	%r31, %r46, %r9;
	shl.b32 	%r47, %r6, 4;
	add.s32 	%r48, %r47, %r8;
	setp.ge.s32 	%p9, %r31, %r36;
	setp.ge.s32 	%p10, %r48, %r35;
	or.pred  	%p11, %p9, %p10;
	@%p11 bra 	$L__BB1_9;
	mad.lo.s32 	%r49, %r35, %r31, %r48;
	cvta.to.global.u64 	%rd11, %rd6;
	mul.wide.u32 	%rd12, %r49, 4;
	add.s64 	%rd13, %rd11, %rd12;
	st.global.f32 	[%rd13], %f62;
$L__BB1_9:
	ret;

}
	// .globl	_Z15matMul_register6MatrixS_S_
.visible .entry _Z15matMul_register6MatrixS_S_(
	.param .align 8 .b8 _Z15matMul_register6MatrixS_S__param_0[16],
	.param .align 8 .b8 _Z15matMul_register6MatrixS_S__param_1[16],
	.param .align 8 .b8 _Z15matMul_register6MatrixS_S__param_2[16]
)
{
	.reg .pred 	%p<9>;
	.reg .b16 	%rs<3>;
	.reg .b32 	%r<105>;
	.reg .b32 	%f<15>;
	.reg .b64 	%rd<33>;
	// demoted variable
	.shared .align 4 .b8 _ZZ15matMul_register6MatrixS_S_E2As[4096];
	// demoted variable
	.shared .align 4 .b8 _ZZ15matMul_register6MatrixS_S_E2Bs[4096];
	ld.param.u32 	%r2, [_Z15matMul_register6MatrixS_S__param_1];
	ld.param.u32 	%r1, [_Z15matMul_register6MatrixS_S__param_0];
	ld.param.u64 	%rd3, [_Z15matMul_register6MatrixS_S__param_1+8];
	ld.param.u64 	%rd4, [_Z15matMul_register6MatrixS_S__param_0+8];
	cvta.to.global.u64 	%rd1, %rd4;
	cvta.to.global.u64 	%rd2, %rd3;
	mov.u32 	%r3, %ntid.x;
	mov.u32 	%r35, %ntid.y;
	mul.lo.s32 	%r4, %r3, %r35;
	div.u32 	%r5, 1024, %r4;
	cvt.u16.u32 	%rs1, %r5;
	div.u16 	%rs2, 128, %rs1;
	cvt.u32.u16 	%r6, %rs2;
	setp.lt.s32 	%p1, %r1, 8;
	@%p1 bra 	$L__BB2_11;
	mov.u32 	%r37, %tid.y;
	mov.u32 	%r38, %tid.x;
	mad.lo.s32 	%r39, %r37, %r3, %r38;
	mov.u32 	%r40, %ctaid.y;
	mov.u32 	%r41, %ctaid.x;
	and.b32  	%r7, %r39, 7;
	shr.u32 	%r8, %r39, 3;
	shl.b32 	%r42, %r40, 7;
	add.s32 	%r9, %r8, %r42;
	shl.b32 	%r43, %r41, 7;
	add.s32 	%r10, %r8, %r43;
	shl.b32 	%r44, %r39, 2;
	and.b32  	%r45, %r44, 28;
	mov.u32 	%r46, _ZZ15matMul_register6MatrixS_S_E2As;
	add.s32 	%r11, %r46, %r45;
	shl.b32 	%r47, %r39, 9;
	and.b32  	%r48, %r47, 3584;
	mov.u32 	%r49, _ZZ15matMul_register6MatrixS_S_E2Bs;
	add.s32 	%r12, %r49, %r48;
	max.u32 	%r50, %r5, 1;
	and.b32  	%r13, %r50, 3;
	and.b32  	%r14, %r50, 2044;
	neg.s32 	%r15, %r14;
	shr.s32 	%r51, %r1, 31;
	shr.u32 	%r52, %r51, 29;
	add.s32 	%r53, %r1, %r52;
	shr.s32 	%r16, %r53, 3;
	mov.b32 	%r101, 0;
$L__BB2_2:
	setp.gt.u32 	%p2, %r4, 1024;
	shl.b32 	%r54, %r101, 3;
	or.b32  	%r18, %r54, %r7;
	@%p2 bra 	$L__BB2_10;
	setp.gt.u32 	%p3, %r4, 256;
	mov.b32 	%r104, 0;
	@%p3 bra 	$L__BB2_6;
	mov.b32 	%r103, 0;
	mov.u32 	%r102, %r15;
$L__BB2_5:
	mul.lo.s32 	%r57, %r103, %r6;
	add.s32 	%r58, %r9, %r57;
	mad.lo.s32 	%r59, %r58, %r1, %r18;
	mul.wide.u32 	%rd5, %r59, 4;
	add.s64 	%rd6, %rd1, %rd5;
	ld.global.f32 	%f1, [%rd6];
	add.s32 	%r60, %r57, %r8;
	shl.b32 	%r61, %r60, 5;
	add.s32 	%r62, %r11, %r61;
	st.shared.f32 	[%r62], %f1;
	add.s32 	%r63, %r57, %r18;
	mad.lo.s32 	%r64, %r63, %r2, %r10;
	mul.wide.s32 	%rd7, %r64, 4;
	add.s64 	%rd8, %rd2, %rd7;
	ld.global.f32 	%f2, [%rd8];
	shl.b32 	%r65, %r60, 2;
	add.s32 	%r66, %r12, %r65;
	st.shared.f32 	[%r66], %f2;
	add.s32 	%r67, %r58, %r6;
	mad.lo.s32 	%r68, %r67, %r1, %r18;
	mul.wide.u32 	%rd9, %r68, 4;
	add.s64 	%rd10, %rd1, %rd9;
	ld.global.f32 	%f3, [%rd10];
	shl.b32 	%r69, %r6, 5;
	add.s32 	%r70, %r62, %r69;
	st.shared.f32 	[%r70], %f3;
	add.s32 	%r71, %r63, %r6;
	mad.lo.s32 	%r72, %r71, %r2, %r10;
	mul.wide.s32 	%rd11, %r72, 4;
	add.s64 	%rd12, %rd2, %rd11;
	ld.global.f32 	%f4, [%rd12];
	shl.b32 	%r73, %r6, 2;
	add.s32 	%r74, %r66, %r73;
	st.shared.f32 	[%r74], %f4;
	add.s32 	%r75, %r67, %r6;
	mad.lo.s32 	%r76, %r75, %r1, %r18;
	mul.wide.u32 	%rd13, %r76, 4;
	add.s64 	%rd14, %rd1, %rd13;
	ld.global.f32 	%f5, [%rd14];
	add.s32 	%r77, %r70, %r69;
	st.shared.f32 	[%r77], %f5;
	add.s32 	%r78, %r71, %r6;
	mad.lo.s32 	%r79, %r78, %r2, %r10;
	mul.wide.s32 	%rd15, %r79, 4;
	add.s64 	%rd16, %rd2, %rd15;
	ld.global.f32 	%f6, [%rd16];
	add.s32 	%r80, %r74, %r73;
	st.shared.f32 	[%r80], %f6;
	add.s32 	%r81, %r75, %r6;
	mad.lo.s32 	%r82, %r81, %r1, %r18;
	mul.wide.u32 	%rd17, %r82, 4;
	add.s64 	%rd18, %rd1, %rd17;
	ld.global.f32 	%f7, [%rd18];
	add.s32 	%r83, %r77, %r69;
	st.shared.f32 	[%r83], %f7;
	add.s32 	%r84, %r78, %r6;
	mad.lo.s32 	%r85, %r84, %r2, %r10;
	mul.wide.s32 	%rd19, %r85, 4;
	add.s64 	%rd20, %rd2, %rd19;
	ld.global.f32 	%f8, [%rd20];
	add.s32 	%r86, %r80, %r73;
	st.shared.f32 	[%r86], %f8;
	add.s32 	%r103, %r103, 4;
	add.s32 	%r102, %r102, 4;
	setp.ne.s32 	%p4, %r102, 0;
	mov.u32 	%r104, %r14;
	@%p4 bra 	$L__BB2_5;
$L__BB2_6:
	setp.eq.s32 	%p5, %r13, 0;
	@%p5 bra 	$L__BB2_10;
	setp.eq.s32 	%p6, %r13, 1;
	mul.lo.s32 	%r87, %r104, %r6;
	add.s32 	%r24, %r9, %r87;
	mad.lo.s32 	%r88, %r24, %r1, %r18;
	mul.wide.u32 	%rd21, %r88, 4;
	add.s64 	%rd22, %rd1, %rd21;
	ld.global.f32 	%f9, [%rd22];
	add.s32 	%r89, %r87, %r8;
	shl.b32 	%r90, %r89, 5;
	add.s32 	%r25, %r11, %r90;
	st.shared.f32 	[%r25], %f9;
	add.s32 	%r26, %r87, %r18;
	mad.lo.s32 	%r91, %r26, %r2, %r10;
	mul.wide.s32 	%rd23, %r91, 4;
	add.s64 	%rd24, %rd2, %rd23;
	ld.global.f32 	%f10, [%rd24];
	shl.b32 	%r92, %r89, 2;
	add.s32 	%r27, %r12, %r92;
	st.shared.f32 	[%r27], %f10;
	@%p6 bra 	$L__BB2_10;
	setp.eq.s32 	%p7, %r13, 2;
	add.s32 	%r28, %r24, %r6;
	mad.lo.s32 	%r93, %r28, %r1, %r18;
	mul.wide.u32 	%rd25, %r93, 4;
	add.s64 	%rd26, %rd1, %rd25;
	ld.global.f32 	%f11, [%rd26];
	shl.b32 	%r29, %r6, 5;
	add.s32 	%r30, %r25, %r29;
	st.shared.f32 	[%r30], %f11;
	add.s32 	%r31, %r26, %r6;
	mad.lo.s32 	%r94, %r31, %r2, %r10;
	mul.wide.s32 	%rd27, %r94, 4;
	add.s64 	%rd28, %rd2, %rd27;
	ld.global.f32 	%f12, [%rd28];
	shl.b32 	%r32, %r6, 2;
	add.s32 	%r33, %r27, %r32;
	st.shared.f32 	[%r33], %f12;
	@%p7 bra 	$L__BB2_10;
	add.s32 	%r95, %r28, %r6;
	mad.lo.s32 	%r96, %r95, %r1, %r18;
	mul.wide.u32 	%rd29, %r96, 4;
	add.s64 	%rd30, %rd1, %rd29;
	ld.global.f32 	%f13, [%rd30];
	add.s32 	%r97, %r30, %r29;
	st.shared.f32 	[%r97], %f13;
	add.s32 	%r98, %r31, %r6;
	mad.lo.s32 	%r99, %r98, %r2, %r10;
	mul.wide.s32 	%rd31, %r99, 4;
	add.s64 	%rd32, %rd2, %rd31;
	ld.global.f32 	%f14, [%rd32];
	add.s32 	%r100, %r33, %r32;
	st.shared.f32 	[%r100], %f14;
$L__BB2_10:
	bar.sync 	0;
	bar.sync 	0;
	add.s32 	%r101, %r101, 1;
	setp.ne.s32 	%p8, %r101, %r16;
	@%p8 bra 	$L__BB2_2;
$L__BB2_11:
	ret;

}


// ===== COMPILED SASS (sm_100) =====

	.target	sm_100

	.elftype	@"ET_EXEC"


//--------------------- .note.nv.tkinfo           --------------------------
	.section	.note.nv.tkinfo,"",@"SHT_NOTE"
	.sectionflags	@"SHF_NOTE_NV_TKINFO"
	.tkinfo
        /*0018*/ 	.word	0x00000002
        /*0030*/ 	.string	""
        /*0030*/ 	.string	"ptxas"
        /*0030*/ 	.string	"Cuda compilation tools, release 13.0, V13.0.88"
        /*0030*/ 	.string	"Build cuda_13.0.r13.0/compiler.36424714_0"
        /*0030*/ 	.string	"-arch sm_100 -m 64 "



//--------------------- .note.nv.cuinfo           --------------------------
	.section	.note.nv.cuinfo,"",@"SHT_NOTE"
	.sectionflags	@"SHF_NOTE_NV_CUINFO"
        /*0018*/ 	.short	0x0002
        /*001a*/ 	.short	0x0064
        /*001c*/ 	.short	0x0082
	.zero		2


//--------------------- .nv.info                  --------------------------
	.section	.nv.info,"",@"SHT_CUDA_INFO"
	.align	4


	//----- nvinfo : EIATTR_REGCOUNT
	.align		4
        /*0000*/ 	.byte	0x04, 0x2f
        /*0002*/ 	.short	(.L_1 - .L_0)
	.align		4
.L_0:
        /*0004*/ 	.word	index@(_Z13matMul_origin6MatrixS_S_)
        /*0008*/ 	.word	0x00000020


	//----- nvinfo : EIATTR_FRAME_SIZE
	.align		4
.L_1:
        /*000c*/ 	.byte	0x04, 0x11
        /*000e*/ 	.short	(.L_3 - .L_2)
	.align		4
.L_2:
        /*0010*/ 	.word	index@(_Z13matMul_origin6MatrixS_S_)
        /*0014*/ 	.word	0x00000000


	//----- nvinfo : EIATTR_REGCOUNT
	.align		4
.L_3:
        /*0018*/ 	.byte	0x04, 0x2f
        /*001a*/ 	.short	(.L_5 - .L_4)
	.align		4
.L_4:
        /*001c*/ 	.word	index@(_Z13matMul_shared6MatrixS_S_)
        /*0020*/ 	.word	0x00000020


	//----- nvinfo : EIATTR_FRAME_SIZE
	.align		4
.L_5:
        /*0024*/ 	.byte	0x04, 0x11
        /*0026*/ 	.short	(.L_7 - .L_6)
	.align		4
.L_6:
        /*0028*/ 	.word	index@(_Z13matMul_shared6MatrixS_S_)
        /*002c*/ 	.word	0x00000000


	//----- nvinfo : EIATTR_REGCOUNT
	.align		4
.L_7:
        /*0030*/ 	.byte	0x04, 0x2f
        /*0032*/ 	.short	(.L_9 - .L_8)
	.align		4
.L_8:
        /*0034*/ 	.word	index@(_Z15matMul_register6MatrixS_S_)
        /*0038*/ 	.word	0x00000020


	//----- nvinfo : EIATTR_FRAME_SIZE
	.align		4
.L_9:
        /*003c*/ 	.byte	0x04, 0x11
        /*003e*/ 	.short	(.L_11 - .L_10)
	.align		4
.L_10:
        /*0040*/ 	.word	index@($__internal_0_$__cuda_sm20_div_u16)
        /*0044*/ 	.word	0x00000000


	//----- nvinfo : EIATTR_FRAME_SIZE
	.align		4
.L_11:
        /*0048*/ 	.byte	0x04, 0x11
        /*004a*/ 	.short	(.L_13 - .L_12)
	.align		4
.L_12:
        /*004c*/ 	.word	index@(_Z15matMul_register6MatrixS_S_)
        /*0050*/ 	.word	0x00000000


	//----- nvinfo : EIATTR_MIN_STACK_SIZE
	.align		4
.L_13:
        /*0054*/ 	.byte	0x04, 0x12
        /*0056*/ 	.short	(.L_15 - .L_14)
	.align		4
.L_14:
        /*0058*/ 	.word	index@(_Z15matMul_register6MatrixS_S_)
        /*005c*/ 	.word	0x00000000


	//----- nvinfo : EIATTR_MIN_STACK_SIZE
	.align		4
.L_15:
        /*0060*/ 	.byte	0x04, 0x12
        /*0062*/ 	.short	(.L_17 - .L_16)
	.align		4
.L_16:
        /*0064*/ 	.word	index@(_Z13matMul_shared6MatrixS_S_)
        /*0068*/ 	.word	0x00000000


	//----- nvinfo : EIATTR_MIN_STACK_SIZE
	.align		4
.L_17:
        /*006c*/ 	.byte	0x04, 0x12
        /*006e*/ 	.short	(.L_19 - .L_18)
	.align		4
.L_18:
        /*0070*/ 	.word	index@(_Z13matMul_origin6MatrixS_S_)
        /*0074*/ 	.word	0x00000000
.L_19:


//--------------------- .nv.compat                --------------------------
	.section	.nv.compat,"",@"SHT_CUDA_COMPAT_INFO"
	.align	4
        /*0000*/ 	.byte	0x02, 0x09, 0x00, 0x00, 0x02, 0x02, 0x01, 0x00, 0x02, 0x05, 0x05, 0x00, 0x03, 0x07, 0x01, 0x01
        /*0010*/ 	.byte	0x02, 0x03, 0x00, 0x00, 0x02, 0x06, 0x01, 0x00, 0x04, 0x0b, 0x08, 0x00, 0x01, 0x00, 0x00, 0x00
        /*0020*/ 	.byte	0x00, 0x00, 0x00, 0x00


//--------------------- .nv.info._Z15matMul_register6MatrixS_S_ --------------------------
	.section	.nv.info._Z15matMul_register6MatrixS_S_,"",@"SHT_CUDA_INFO"
	.sectionflags	@""
	.align	4


	//----- nvinfo : EIATTR_CUDA_API_VERSION
	.align		4
        /*0000*/ 	.byte	0x04, 0x37
        /*0002*/ 	.short	(.L_21 - .L_20)
.L_20:
        /*0004*/ 	.word	0x00000082


	//----- nvinfo : EIATTR_KPARAM_INFO
	.align		4
.L_21:
        /*0008*/ 	.byte	0x04, 0x17
        /*000a*/ 	.short	(.L_23 - .L_22)
.L_22:
        /*000c*/ 	.word	0x00000000
        /*0010*/ 	.short	0x0002
        /*0012*/ 	.short	0x0020
        /*0014*/ 	.byte	0x00, 0xf0, 0x41, 0x00


	//----- nvinfo : EIATTR_KPARAM_INFO
	.align		4
.L_23:
        /*0018*/ 	.byte	0x04, 0x17
        /*001a*/ 	.short	(.L_25 - .L_24)
.L_24:
        /*001c*/ 	.word	0x00000000
        /*0020*/ 	.short	0x0001
        /*0022*/ 	.short	0x0010
        /*0024*/ 	.byte	0x00, 0xf0, 0x41, 0x00


	//----- nvinfo : EIATTR_KPARAM_INFO
	.align		4
.L_25:
        /*0028*/ 	.byte	0x04, 0x17
        /*002a*/ 	.short	(.L_27 - .L_26)
.L_26:
        /*002c*/ 	.word	0x00000000
        /*0030*/ 	.short	0x0000
        /*0032*/ 	.short	0x0000
        /*0034*/ 	.byte	0x00, 0xf0, 0x41, 0x00


	//----- nvinfo : EIATTR_SPARSE_MMA_MASK
	.align		4
.L_27:
        /*0038*/ 	.byte	0x03, 0x50
        /*003a*/ 	.short	0x0000


	//----- nvinfo : EIATTR_MAXREG_COUNT
	.align		4
        /*003c*/ 	.byte	0x03, 0x1b
        /*003e*/ 	.short	0x00ff


	//----- nvinfo : EIATTR_NUM_BARRIERS
	.align		4
        /*0040*/ 	.byte	0x02, 0x4c
        /*0042*/ 	.byte	0x01
	.zero		1


	//----- nvinfo : EIATTR_MERCURY_ISA_VERSION
	.align		4
        /*0044*/ 	.byte	0x03, 0x5f
        /*0046*/ 	.short	0x0101


	//----- nvinfo : EIATTR_VRC_CTA_INIT_COUNT
	.align		4
        /*0048*/ 	.byte	0x02, 0x4a
	.zero		1
	.zero		1


	//----- nvinfo : EIATTR_EXIT_INSTR_OFFSETS
	.align		4
        /*004c*/ 	.byte	0x04, 0x1c
        /*004e*/ 	.short	(.L_29 - .L_28)


	//   ....[0]....
.L_28:
        /*0050*/ 	.word	0x000001b0


	//   ....[1]....
        /*0054*/ 	.word	0x00000af0


	//----- nvinfo : EIATTR_CRS_STACK_SIZE
	.align		4
.L_29:
        /*0058*/ 	.byte	0x04, 0x1e
        /*005a*/ 	.short	(.L_31 - .L_30)
.L_30:
        /*005c*/ 	.word	0x00000000


	//----- nvinfo : EIATTR_CBANK_PARAM_SIZE
	.align		4
.L_31:
        /*0060*/ 	.byte	0x03, 0x19
        /*0062*/ 	.short	0x0030


	//----- nvinfo : EIATTR_PARAM_CBANK
	.align		4
        /*0064*/ 	.byte	0x04, 0x0a
        /*0066*/ 	.short	(.L_33 - .L_32)
	.align		4
.L_32:
        /*0068*/ 	.word	index@(.nv.constant0._Z15matMul_register6MatrixS_S_)
        /*006c*/ 	.short	0x0380
        /*006e*/ 	.short	0x0030


	//----- nvinfo : EIATTR_SW_WAR
	.align		4
.L_33:
        /*0070*/ 	.byte	0x04, 0x36
        /*0072*/ 	.short	(.L_35 - .L_34)
.L_34:
        /*0074*/ 	.word	0x00000008
.L_35:


//--------------------- .nv.info._Z13matMul_shared6MatrixS_S_ --------------------------
	.section	.nv.info._Z13matMul_shared6MatrixS_S_,"",@"SHT_CUDA_INFO"
	.sectionflags	@""
	.align	4


	//----- nvinfo : EIATTR_CUDA_API_VERSION
	.align		4
        /*0000*/ 	.byte	0x04, 0x37
        /*0002*/ 	.short	(.L_37 - .L_36)
.L_36:
        /*0004*/ 	.word	0x00000082


	//----- nvinfo : EIATTR_KPARAM_INFO
	.align		4
.L_37:
        /*0008*/ 	.byte	0x04, 0x17
        /*000a*/ 	.short	(.L_39 - .L_38)
.L_38:
        /*000c*/ 	.word	0x00000000
        /*0010*/ 	.short	0x0002
        /*0012*/ 	.short	0x0020
        /*0014*/ 	.byte	0x00, 0xf0, 0x41, 0x00


	//----- nvinfo : EIATTR_KPARAM_INFO
	.align		4
.L_39:
        /*0018*/ 	.byte	0x04, 0x17
        /*001a*/ 	.short	(.L_41 - .L_40)
.L_40:
        /*001c*/ 	.word	0x00000000
        /*0020*/ 	.short	0x0001
        /*0022*/ 	.short	0x0010
        /*0024*/ 	.byte	0x00, 0xf0, 0x41, 0x00


	//----- nvinfo : EIATTR_KPARAM_INFO
	.align		4
.L_41:
        /*0028*/ 	.byte	0x04, 0x17
        /*002a*/ 	.short	(.L_43 - .L_42)
.L_42:
        /*002c*/ 	.word	0x00000000
        /*0030*/ 	.short	0x0000
        /*0032*/ 	.short	0x0000
        /*0034*/ 	.byte	0x00, 0xf0, 0x41, 0x00


	//----- nvinfo : EIATTR_SPARSE_MMA_MASK
	.align		4
.L_43:
        /*0038*/ 	.byte	0x03, 0x50
        /*003a*/ 	.short	0x0000


	//----- nvinfo : EIATTR_MAXREG_COUNT
	.align		4
        /*003c*/ 	.byte	0x03, 0x1b
        /*003e*/ 	.short	0x00ff


	//----- nvinfo : EIATTR_NUM_BARRIERS
	.align		4
        /*0040*/ 	.byte	0x02, 0x4c
        /*0042*/ 	.byte	0x01
	.zero		1


	//----- nvinfo : EIATTR_MERCURY_ISA_VERSION
	.align		4
        /*0044*/ 	.byte	0x03, 0x5f
        /*0046*/ 	.short	0x0101


	//----- nvinfo : EIATTR_VRC_CTA_INIT_COUNT
	.align		4
        /*0048*/ 	.byte	0x02, 0x4a
	.zero		1
	.zero		1


	//----- nvinfo : EIATTR_EXIT_INSTR_OFFSETS
	.align		4
        /*004c*/ 	.byte	0x04, 0x1c
        /*004e*/ 	.short	(.L_45 - .L_44)


	//   ....[0]....
.L_44:
        /*0050*/ 	.word	0x00000620


	//   ....[1]....
        /*0054*/ 	.word	0x00000670


	//----- nvinfo : EIATTR_CBANK_PARAM_SIZE
	.align		4
.L_45:
        /*0058*/ 	.byte	0x03, 0x19
        /*005a*/ 	.short	0x0030


	//----- nvinfo : EIATTR_PARAM_CBANK
	.align		4
        /*005c*/ 	.byte	0x04, 0x0a
        /*005e*/ 	.short	(.L_47 - .L_46)
	.align		4
.L_46:
        /*0060*/ 	.word	index@(.nv.constant0._Z13matMul_shared6MatrixS_S_)
        /*0064*/ 	.short	0x0380
        /*0066*/ 	.short	0x0030


	//----- nvinfo : EIATTR_SW_WAR
	.align		4
.L_47:
        /*0068*/ 	.byte	0x04, 0x36
        /*006a*/ 	.short	(.L_49 - .L_48)
.L_48:
        /*006c*/ 	.word	0x00000008
.L_49:


//--------------------- .nv.info._Z13matMul_origin6MatrixS_S_ --------------------------
	.section	.nv.info._Z13matMul_origin6MatrixS_S_,"",@"SHT_CUDA_INFO"
	.sectionflags	@""
	.align	4


	//----- nvinfo : EIATTR_CUDA_API_VERSION
	.align		4
        /*0000*/ 	.byte	0x04, 0x37
        /*0002*/ 	.short	(.L_51 - .L_50)
.L_50:
        /*0004*/ 	.word	0x00000082


	//----- nvinfo : EIATTR_KPARAM_INFO
	.align		4
.L_51:
        /*0008*/ 	.byte	0x04, 0x17
        /*000a*/ 	.short	(.L_53 - .L_52)
.L_52:
        /*000c*/ 	.word	0x00000000
        /*0010*/ 	.short	0x0002
        /*0012*/ 	.short	0x0020
        /*0014*/ 	.byte	0x00, 0xf0, 0x41, 0x00


	//----- nvinfo : EIATTR_KPARAM_INFO
	.align		4
.L_53:
        /*0018*/ 	.byte	0x04, 0x17
        /*001a*/ 	.short	(.L_55 - .L_54)
.L_54:
        /*001c*/ 	.word	0x00000000
        /*0020*/ 	.short	0x0001
        /*0022*/ 	.short	0x0010
        /*0024*/ 	.byte	0x00, 0xf0, 0x41, 0x00


	//----- nvinfo : EIATTR_KPARAM_INFO
	.align		4
.L_55:
        /*0028*/ 	.byte	0x04, 0x17
        /*002a*/ 	.short	(.L_57 - .L_56)
.L_56:
        /*002c*/ 	.word	0x00000000
        /*0030*/ 	.short	0x0000
        /*0032*/ 	.short	0x0000
        /*0034*/ 	.byte	0x00, 0xf0, 0x41, 0x00


	//----- nvinfo : EIATTR_SPARSE_MMA_MASK
	.align		4
.L_57:
        /*0038*/ 	.byte	0x03, 0x50
        /*003a*/ 	.short	0x0000


	//----- nvinfo : EIATTR_MAXREG_COUNT
	.align		4
        /*003c*/ 	.byte	0x03, 0x1b
        /*003e*/ 	.short	0x00ff


	//----- nvinfo : EIATTR_MERCURY_ISA_VERSION
	.align		4
        /*0040*/ 	.byte	0x03, 0x5f
        /*0042*/ 	.short	0x0101


	//----- nvinfo : EIATTR_VRC_CTA_INIT_COUNT
	.align		4
        /*0044*/ 	.byte	0x02, 0x4a
	.zero		1
	.zero		1


	//----- nvinfo : EIATTR_EXIT_INSTR_OFFSETS
	.align		4
        /*0048*/ 	.byte	0x04, 0x1c
        /*004a*/ 	.short	(.L_59 - .L_58)


	//   ....[0]....
.L_58:
        /*004c*/ 	.word	0x00000070


	//   ....[1]....
        /*0050*/ 	.word	0x00000260


	//   ....[2]....
        /*0054*/ 	.word	0x00000ae0


	//----- nvinfo : EIATTR_CRS_STACK_SIZE
	.align		4
.L_59:
        /*0058*/ 	.byte	0x04, 0x1e
        /*005a*/ 	.short	(.L_61 - .L_60)
.L_60:
        /*005c*/ 	.word	0x00000000


	//----- nvinfo : EIATTR_CBANK_PARAM_SIZE
	.align		4
.L_61:
        /*0060*/ 	.byte	0x03, 0x19
        /*0062*/ 	.short	0x0030


	//----- nvinfo : EIATTR_PARAM_CBANK
	.align		4
        /*0064*/ 	.byte	0x04, 0x0a
        /*0066*/ 	.short	(.L_63 - .L_62)
	.align		4
.L_62:
        /*0068*/ 	.word	index@(.nv.constant0._Z13matMul_origin6MatrixS_S_)
        /*006c*/ 	.short	0x0380
        /*006e*/ 	.short	0x0030


	//----- nvinfo : EIATTR_SW_WAR
	.align		4
.L_63:
        /*0070*/ 	.byte	0x04, 0x36
        /*0072*/ 	.short	(.L_65 - .L_64)
.L_64:
        /*0074*/ 	.word	0x00000008
.L_65:


//--------------------- .nv.callgraph             --------------------------
	.section	.nv.callgraph,"",@"SHT_CUDA_CALLGRAPH"
	.align	4
	.sectionentsize	8
	.align		4
        /*0000*/ 	.word	0x00000000
	.align		4
        /*0004*/ 	.word	0xffffffff
	.align		4
        /*0008*/ 	.word	0x00000000
	.align		4
        /*000c*/ 	.word	0xfffffffe
	.align		4
        /*0010*/ 	.word	0x00000000
	.align		4
        /*0014*/ 	.word	0xfffffffd
	.align		4
        /*0018*/ 	.word	0x00000000
	.align		4
        /*001c*/ 	.word	0xfffffffc


//--------------------- .text._Z15matMul_register6MatrixS_S_ --------------------------
	.section	.text._Z15matMul_register6MatrixS_S_,"ax",@progbits
	.align	128
        .global         _Z15matMul_register6MatrixS_S_
        .type           _Z15matMul_register6MatrixS_S_,@function
        .size           _Z15matMul_register6MatrixS_S_,(.L_x_22 - _Z15matMul_register6MatrixS_S_)
        .other          _Z15matMul_register6MatrixS_S_,@"STO_CUDA_ENTRY STV_DEFAULT"
_Z15matMul_register6MatrixS_S_:
.text._Z15matMul_register6MatrixS_S_:
[----:B------:R-:W-:Y:S01]  /*0000*/  LDC R1, c[0x0][0x37c] ;  /* 0x0000df00ff017b82 */ /* 0x000fe20000000800 */
[----:B------:R-:W0:Y:S07]  /*0010*/  LDCU UR7, c[0x0][0x360] ;  /* 0x00006c00ff0777ac */ /* 0x000e2e0008000800 */
[----:B------:R-:W0:Y:S02]  /*0020*/  LDC R0, c[0x0][0x364] ;  /* 0x0000d900ff007b82 */ /* 0x000e240000000800 */
[----:B0-----:R-:W-:-:S04]  /*0030*/  IMAD R0, R0, UR7, RZ ;  /* 0x0000000700007c24 */ /* 0x001fc8000f8e02ff */
[----:B------:R-:W0:Y:S01]  /*0040*/  I2F.U32.RP R4, R0 ;  /* 0x0000000000047306 */ /* 0x000e220000209000 */
[----:B------:R-:W-:Y:S01]  /*0050*/  IMAD.MOV R5, RZ, RZ, -R0 ;  /* 0x000000ffff057224 */ /* 0x000fe200078e0a00 */
[----:B------:R-:W-:-:S06]  /*0060*/  ISETP.NE.U32.AND P2, PT, R0, RZ, PT ;  /* 0x000000ff0000720c */ /* 0x000fcc0003f45070 */
[----:B0-----:R-:W0:Y:S02]  /*0070*/  MUFU.RCP R4, R4 ;  /* 0x0000000400047308 */ /* 0x001e240000001000 */
[----:B0-----:R-:W-:-:S06]  /*0080*/  IADD3 R2, PT, PT, R4, 0xffffffe, RZ ;  /* 0x0ffffffe04027810 */ /* 0x001fcc0007ffe0ff */
[----:B------:R0:W1:Y:S02]  /*0090*/  F2I.FTZ.U32.TRUNC.NTZ R3, R2 ;  /* 0x0000000200037305 */ /* 0x000064000021f000 */
[----:B0-----:R-:W-:Y:S02]  /*00a0*/  HFMA2 R2, -RZ, RZ, 0, 0 ;  /* 0x00000000ff027431 */ /* 0x001fe400000001ff */
[----:B-1----:R-:W-:-:S04]  /*00b0*/  IMAD R5, R5, R3, RZ ;  /* 0x0000000305057224 */ /* 0x002fc800078e02ff */
[----:B------:R-:W-:-:S06]  /*00c0*/  IMAD.HI.U32 R3, R3, R5, R2 ;  /* 0x0000000503037227 */ /* 0x000fcc00078e0002 */
[----:B------:R-:W-:-:S04]  /*00d0*/  IMAD.HI.U32 R5, R3, 0x400, RZ ;  /* 0x0000040003057827 */ /* 0x000fc800078e00ff */
[----:B------:R-:W-:-:S04]  /*00e0*/  IMAD.MOV R3, RZ, RZ, -R5 ;  /* 0x000000ffff037224 */ /* 0x000fc800078e0a05 */
[----:B------:R-:W-:-:S05]  /*00f0*/  IMAD R3, R0, R3, 0x400 ;  /* 0x0000040000037424 */ /* 0x000fca00078e0203 */
[----:B------:R-:W-:-:S13]  /*0100*/  ISETP.GE.U32.AND P0, PT, R3, R0, PT ;  /* 0x000000000300720c */ /* 0x000fda0003f06070 */
[----:B------:R-:W-:Y:S01]  /*0110*/  @P0 IADD3 R3, PT, PT, -R0, R3, RZ ;  /* 0x0000000300030210 */ /* 0x000fe20007ffe1ff */
[----:B------:R-:W-:-:S03]  /*0120*/  @P0 VIADD R5, R5, 0x1 ;  /* 0x0000000105050836 */ /* 0x000fc60000000000 */
[----:B------:R-:W-:-:S13]  /*0130*/  ISETP.GE.U32.AND P1, PT, R3, R0, PT ;  /* 0x000000000300720c */ /* 0x000fda0003f26070 */
[----:B------:R-:W-:Y:S02]  /*0140*/  @P1 IADD3 R5, PT, PT, R5, 0x1, RZ ;  /* 0x0000000105051810 */ /* 0x000fe40007ffe0ff */
[----:B------:R-:W-:-:S04]  /*0150*/  @!P2 LOP3.LUT R5, RZ, R0, RZ, 0x33, !PT ;  /* 0x00000000ff05a212 */ /* 0x000fc800078e33ff */
[----:B------:R-:W-:Y:S02]  /*0160*/  LOP3.LUT R2, R5, 0xffff, RZ, 0xc0, !PT ;  /* 0x0000ffff05027812 */ /* 0x000fe400078ec0ff */
[----:B------:R-:W-:-:S07]  /*0170*/  MOV R7, 0x190 ;  /* 0x0000019000077802 */ /* 0x000fce0000000f00 */
[----:B------:R-:W-:Y:S05]  /*0180*/  CALL.REL.NOINC `($__internal_0_$__cuda_sm20_div_u16) ;  /* 0x00000008005c7944 */ /* 0x000fea0003c00000 */
[----:B------:R-:W0:Y:S02]  /*0190*/  LDC R3, c[0x0][0x380] ;  /* 0x0000e000ff037b82 */ /* 0x000e240000000800 */
[----:B0-----:R-:W-:-:S13]  /*01a0*/  ISETP.GE.AND P0, PT, R3, 0x8, PT ;  /* 0x000000080300780c */ /* 0x001fda0003f06270 */
[----:B------:R-:W-:Y:S05]  /*01b0*/  @!P0 EXIT ;  /* 0x000000000000894d */ /* 0x000fea0003800000 */
[----:B------:R-:W0:Y:S01]  /*01c0*/  S2R R7, SR_TID.Y ;  /* 0x0000000000077919 */ /* 0x000e220000002200 */
[----:B------:R-:W1:Y:S01]  /*01d0*/  S2UR UR6, SR_CgaCtaId ;  /* 0x00000000000679c3 */ /* 0x000e620000008800 */
[----:B------:R-:W-:Y:S01]  /*01e0*/  SHF.R.S32.HI R2, RZ, 0x1f, R3 ;  /* 0x0000001fff027819 */ /* 0x000fe20000011403 */
[----:B------:R-:W-:Y:S01]  /*01f0*/  UMOV UR4, 0x400 ;  /* 0x0000040000047882 */ /* 0x000fe20000000000 */
[----:B------:R-:W0:Y:S01]  /*0200*/  S2R R4, SR_TID.X ;  /* 0x0000000000047919 */ /* 0x000e220000002100 */
[----:B------:R-:W-:Y:S01]  /*0210*/  UIADD3 UR5, UPT, UPT, UR4, 0x1000, URZ ;  /* 0x0000100004057890 */ /* 0x000fe2000fffe0ff */
[----:B------:R-:W-:Y:S01]  /*0220*/  VIMNMX.U32 R5, PT, PT, R5, 0x1, !PT ;  /* 0x0000000105057848 */ /* 0x000fe20007fe0000 */
[----:B------:R-:W2:Y:S01]  /*0230*/  LDCU.64 UR8, c[0x0][0x358] ;  /* 0x00006b00ff0877ac */ /* 0x000ea20008000a00 */
[----:B------:R-:W3:Y:S01]  /*0240*/  S2R R12, SR_CTAID.Y ;  /* 0x00000000000c7919 */ /* 0x000ee20000002600 */
[----:B------:R-:W-:Y:S01]  /*0250*/  LEA.HI R6, R2, R3, RZ, 0x3 ;  /* 0x0000000302067211 */ /* 0x000fe200078f18ff */
[----:B------:R-:W-:Y:S01]  /*0260*/  IMAD.MOV.U32 R3, RZ, RZ, RZ ;  /* 0x000000ffff037224 */ /* 0x000fe200078e00ff */
[----:B------:R-:W-:Y:S01]  /*0270*/  LOP3.LUT R2, R8, 0xffff, RZ, 0xc0, !PT ;  /* 0x0000ffff08027812 */ /* 0x000fe200078ec0ff */
[----:B------:R-:W4:Y:S01]  /*0280*/  S2R R14, SR_CTAID.X ;  /* 0x00000000000e7919 */ /* 0x000f220000002500 */
[----:B------:R-:W-:Y:S01]  /*0290*/  SHF.R.S32.HI R6, RZ, 0x3, R6 ;  /* 0x00000003ff067819 */ /* 0x000fe20000011406 */
[----:B-1----:R-:W-:-:S02]  /*02a0*/  ULEA UR4, UR6, UR4, 0x18 ;  /* 0x0000000406047291 */ /* 0x002fc4000f8ec0ff */
[----:B------:R-:W-:Y:S01]  /*02b0*/  ULEA UR5, UR6, UR5, 0x18 ;  /* 0x0000000506057291 */ /* 0x000fe2000f8ec0ff */
[----:B0-----:R-:W-:Y:S01]  /*02c0*/  IMAD R7, R7, UR7, R4 ;  /* 0x0000000707077c24 */ /* 0x001fe2000f8e0204 */
[C---:B------:R-:W-:Y:S02]  /*02d0*/  LOP3.LUT R4, R5.reuse, 0x3, RZ, 0xc0, !PT ;  /* 0x0000000305047812 */ /* 0x040fe400078ec0ff */
[----:B------:R-:W-:Y:S01]  /*02e0*/  LOP3.LUT R5, R5, 0x7fc, RZ, 0xc0, !PT ;  /* 0x000007fc05057812 */ /* 0x000fe200078ec0ff */
[C---:B------:R-:W-:Y:S01]  /*02f0*/  IMAD.SHL.U32 R11, R7.reuse, 0x200, RZ ;  /* 0x00000200070b7824 */ /* 0x040fe200078e00ff */
[C---:B------:R-:W-:Y:S02]  /*0300*/  SHF.L.U32 R10, R7.reuse, 0x2, RZ ;  /* 0x00000002070a7819 */ /* 0x040fe400000006ff */
[----:B------:R-:W-:Y:S02]  /*0310*/  LOP3.LUT R8, R7, 0x7, RZ, 0xc0, !PT ;  /* 0x0000000707087812 */ /* 0x000fe400078ec0ff */
[----:B------:R-:W-:-:S02]  /*0320*/  SHF.R.U32.HI R7, RZ, 0x3, R7 ;  /* 0x00000003ff077819 */ /* 0x000fc40000011607 */
[----:B------:R-:W-:Y:S02]  /*0330*/  LOP3.LUT R18, R10, 0x1c, RZ, 0xc0, !PT ;  /* 0x0000001c0a127812 */ /* 0x000fe400078ec0ff */
[----:B------:R-:W-:Y:S01]  /*0340*/  LOP3.LUT R19, R11, 0xe00, RZ, 0xc0, !PT ;  /* 0x00000e000b137812 */ /* 0x000fe200078ec0ff */
[----:B---3--:R-:W-:Y:S01]  /*0350*/  IMAD R11, R12, 0x80, R7 ;  /* 0x000000800c0b7824 */ /* 0x008fe200078e0207 */
[----:B------:R-:W-:Y:S01]  /*0360*/  IADD3 R9, PT, PT, -R5, RZ, RZ ;  /* 0x000000ff05097210 */ /* 0x000fe20007ffe1ff */
[----:B------:R-:W-:Y:S01]  /*0370*/  VIADD R18, R18, UR4 ;  /* 0x0000000412127c36 */ /* 0x000fe20008000000 */
[----:B----4-:R-:W-:Y:S02]  /*0380*/  LEA R10, R14, R7, 0x7 ;  /* 0x000000070e0a7211 */ /* 0x010fe400078e38ff */
[----:B--2---:R-:W-:-:S07]  /*0390*/  IADD3 R19, PT, PT, R19, UR5, RZ ;  /* 0x0000000513137c10 */ /* 0x004fce000fffe0ff */
.L_x_3:
[----:B------:R-:W-:Y:S01]  /*03a0*/  ISETP.GT.U32.AND P1, PT, R0, 0x400, PT ;  /* 0x000004000000780c */ /* 0x000fe20003f24070 */
[C---:B------:R-:W-:Y:S01]  /*03b0*/  IMAD R21, R3.reuse, 0x8, R8 ;  /* 0x0000000803157824 */ /* 0x040fe200078e0208 */
[----:B------:R-:W-:-:S04]  /*03c0*/  IADD3 R3, PT, PT, R3, 0x1, RZ ;  /* 0x0000000103037810 */ /* 0x000fc80007ffe0ff */
[----:B------:R-:W-:-:S07]  /*03d0*/  ISETP.NE.AND P0, PT, R3, R6, PT ;  /* 0x000000060300720c */ /* 0x000fce0003f05270 */
[----:B01----:R-:W-:Y:S06]  /*03e0*/  @P1 BRA `(.L_x_0) ;  /* 0x0000000400b41947 */ /* 0x003fec0003800000 */
[----:B------:R-:W-:Y:S01]  /*03f0*/  ISETP.GT.U32.AND P1, PT, R0, 0x100, PT ;  /* 0x000001000000780c */ /* 0x000fe20003f24070 */
[----:B------:R-:W-:-:S12]  /*0400*/  IMAD.MOV.U32 R24, RZ, RZ, RZ ;  /* 0x000000ffff187224 */ /* 0x000fd800078e00ff */
[----:B------:R-:W-:Y:S05]  /*0410*/  @P1 BRA `(.L_x_1) ;  /* 0x0000000000f01947 */ /* 0x000fea0003800000 */
[----:B------:R-:W-:Y:S01]  /*0420*/  MOV R20, R9 ;  /* 0x0000000900147202 */ /* 0x000fe20000000f00 */
[----:B------:R-:W0:Y:S01]  /*0430*/  LDCU UR6, c[0x0][0x380] ;  /* 0x00007000ff0677ac */ /* 0x000e220008000800 */
[----:B------:R-:W1:Y:S01]  /*0440*/  LDCU UR5, c[0x0][0x390] ;  /* 0x00007200ff0577ac */ /* 0x000e620008000800 */
[----:B------:R-:W-:-:S05]  /*0450*/  UMOV UR4, URZ ;  /* 0x000000ff00047c82 */ /* 0x000fca0008000000 */
.L_x_2:
[----:B---3--:R-:W2:Y:S01]  /*0460*/  LDC.64 R12, c[0x0][0x388] ;  /* 0x0000e200ff0c7b82 */ /* 0x008ea20000000a00 */
[----:B------:R-:W-:-:S04]  /*0470*/  IMAD R22, R2, UR4, R11 ;  /* 0x0000000402167c24 */ /* 0x000fc8000f8e020b */
[----:B0-----:R-:W-:-:S03]  /*0480*/  IMAD R15, R22, UR6, R21 ;  /* 0x00000006160f7c24 */ /* 0x001fc6000f8e0215 */
[----:B------:R-:W0:Y:S01]  /*0490*/  LDC.64 R16, c[0x0][0x398] ;  /* 0x0000e600ff107b82 */ /* 0x000e220000000a00 */
[----:B--2---:R-:W-:-:S06]  /*04a0*/  IMAD.WIDE.U32 R14, R15, 0x4, R12 ;  /* 0x000000040f0e7825 */ /* 0x004fcc00078e000c */
[----:B------:R-:W2:Y:S01]  /*04b0*/  LDG.E R14, desc[UR8][R14.64] ;  /* 0x000000080e0e7981 */ /* 0x000ea2000c1e1900 */
[C---:B------:R-:W-:Y:S01]  /*04c0*/  IMAD R25, R2.reuse, UR4, R21 ;  /* 0x0000000402197c24 */ /* 0x040fe2000f8e0215 */
[C---:B------:R-:W-:Y:S01]  /*04d0*/  IADD3 R22, PT, PT, R2.reuse, R22, RZ ;  /* 0x0000001602167210 */ /* 0x040fe20007ffe0ff */
[----:B------:R-:W-:Y:S02]  /*04e0*/  IMAD R23, R2, UR4, R7 ;  /* 0x0000000402177c24 */ /* 0x000fe4000f8e0207 */
[----:B-1----:R-:W-:-:S04]  /*04f0*/  IMAD R27, R25, UR5, R10 ;  /* 0x00000005191b7c24 */ /* 0x002fc8000f8e020a */
[----:B0-----:R-:W-:-:S06]  /*0500*/  IMAD.WIDE R26, R27, 0x4, R16 ;  /* 0x000000041b1a7825 */ /* 0x001fcc00078e0210 */
[----:B------:R0:W3:Y:S01]  /*0510*/  LDG.E R26, desc[UR8][R26.64] ;  /* 0x000000081a1a7981 */ /* 0x0000e2000c1e1900 */
[----:B------:R-:W-:Y:S02]  /*0520*/  IMAD R29, R22, UR6, R21 ;  /* 0x00000006161d7c24 */ /* 0x000fe4000f8e0215 */
[----:B0-----:R-:W-:-:S05]  /*0530*/  IMAD R27, R23, 0x20, R18 ;  /* 0x00000020171b7824 */ /* 0x001fca00078e0212 */
[----:B--2---:R0:W-:Y:S02]  /*0540*/  STS [R27], R14 ;  /* 0x0000000e1b007388 */ /* 0x0041e40000000800 */
[----:B0-----:R-:W-:-:S06]  /*0550*/  IMAD.WIDE.U32 R14, R29, 0x4, R12 ;  /* 0x000000041d0e7825 */ /* 0x001fcc00078e000c */
[----:B------:R0:W2:Y:S01]  /*0560*/  LDG.E R15, desc[UR8][R14.64] ;  /* 0x000000080e0f7981 */ /* 0x0000a2000c1e1900 */
[C---:B------:R-:W-:Y:S02]  /*0570*/  IADD3 R22, PT, PT, R2.reuse, R22, RZ ;  /* 0x0000001602167210 */ /* 0x040fe40007ffe0ff */
[C---:B------:R-:W-:Y:S01]  /*0580*/  IADD3 R24, PT, PT, R2.reuse, R25, RZ ;  /* 0x0000001902187210 */ /* 0x040fe20007ffe0ff */
[----:B------:R-:W-:Y:S01]  /*0590*/  IMAD R25, R2, 0x20, R27 ;  /* 0x0000002002197824 */ /* 0x000fe200078e021b */
[----:B------:R-:W-:Y:S01]  /*05a0*/  LEA R23, R23, R19, 0x2 ;  /* 0x0000001317177211 */ /* 0x000fe200078e10ff */
[----:B------:R-:W-:Y:S02]  /*05b0*/  IMAD R27, R22, UR6, R21 ;  /* 0x00000006161b7c24 */ /* 0x000fe4000f8e0215 */
[----:B------:R-:W-:Y:S01]  /*05c0*/  IMAD R29, R24, UR5, R10 ;  /* 0x00000005181d7c24 */ /* 0x000fe2000f8e020a */
[C---:B0-----:R-:W-:Y:S01]  /*05d0*/  IADD3 R14, PT, PT, R2.reuse, R22, RZ ;  /* 0x00000016020e7210 */ /* 0x041fe20007ffe0ff */
[----:B------:R-:W-:Y:S01]  /*05e0*/  IMAD.IADD R24, R2, 0x1, R24 ;  /* 0x0000000102187824 */ /* 0x000fe200078e0218 */
[----:B---3--:R0:W-:Y:S01]  /*05f0*/  STS [R23], R26 ;  /* 0x0000001a17007388 */ /* 0x0081e20000000800 */
[----:B------:R-:W-:-:S04]  /*0600*/  IMAD.WIDE R28, R29, 0x4, R16 ;  /* 0x000000041d1c7825 */ /* 0x000fc800078e0210 */
[----:B------:R-:W-:Y:S01]  /*0610*/  IMAD R14, R14, UR6, R21 ;  /* 0x000000060e0e7c24 */ /* 0x000fe2000f8e0215 */
[----:B------:R-:W3:Y:S01]  /*0620*/  LDG.E R22, desc[UR8][R28.64] ;  /* 0x000000081c167981 */ /* 0x000ee2000c1e1900 */
[----:B0-----:R-:W-:-:S04]  /*0630*/  IMAD.WIDE.U32 R26, R27, 0x4, R12 ;  /* 0x000000041b1a7825 */ /* 0x001fc800078e000c */
[----:B------:R-:W-:Y:S01]  /*0640*/  IMAD.WIDE.U32 R12, R14, 0x4, R12 ;  /* 0x000000040e0c7825 */ /* 0x000fe200078e000c */
[----:B------:R-:W-:Y:S01]  /*0650*/  IADD3 R14, PT, PT, R2, R24, RZ ;  /* 0x00000018020e7210 */ /* 0x000fe20007ffe0ff */
[----:B------:R0:W4:Y:S04]  /*0660*/  LDG.E R26, desc[UR8][R26.64] ;  /* 0x000000081a1a7981 */ /* 0x000128000c1e1900 */
[----:B------:R-:W5:Y:S04]  /*0670*/  LDG.E R12, desc[UR8][R12.64] ;  /* 0x000000080c0c7981 */ /* 0x000f68000c1e1900 */
[----:B--2---:R1:W-:Y:S02]  /*0680*/  STS [R25], R15 ;  /* 0x0000000f19007388 */ /* 0x0043e40000000800 */
[----:B-1----:R-:W-:-:S02]  /*0690*/  IMAD R15, R24, UR5, R10 ;  /* 0x00000005180f7c24 */ /* 0x002fc4000f8e020a */
[----:B------:R-:W-:Y:S02]  /*06a0*/  IMAD R24, R14, UR5, R10 ;  /* 0x000000050e187c24 */ /* 0x000fe4000f8e020a */
[----:B------:R-:W-:-:S04]  /*06b0*/  IMAD.WIDE R14, R15, 0x4, R16 ;  /* 0x000000040f0e7825 */ /* 0x000fc800078e0210 */
[----:B------:R-:W-:Y:S02]  /*06c0*/  IMAD.WIDE R16, R24, 0x4, R16 ;  /* 0x0000000418107825 */ /* 0x000fe400078e0210 */
[----:B------:R-:W2:Y:S04]  /*06d0*/  LDG.E R14, desc[UR8][R14.64] ;  /* 0x000000080e0e7981 */ /* 0x000ea8000c1e1900 */
[----:B------:R-:W5:Y:S01]  /*06e0*/  LDG.E R16, desc[UR8][R16.64] ;  /* 0x0000000810107981 */ /* 0x000f62000c1e1900 */
[C---:B------:R-:W-:Y:S01]  /*06f0*/  LEA R23, R2.reuse, R23, 0x2 ;  /* 0x0000001702177211 */ /* 0x040fe200078e10ff */
[----:B------:R-:W-:-:S03]  /*0700*/  IMAD R25, R2, 0x20, R25 ;  /* 0x0000002002197824 */ /* 0x000fc600078e0219 */
[C---:B0-----:R-:W-:Y:S02]  /*0710*/  LEA R27, R2.reuse, R23, 0x2 ;  /* 0x00000017021b7211 */ /* 0x041fe400078e10ff */
[C---:B------:R-:W-:Y:S01]  /*0720*/  LEA R29, R2.reuse, R25, 0x5 ;  /* 0x00000019021d7211 */ /* 0x040fe200078e28ff */
[----:B---3--:R3:W-:Y:S02]  /*0730*/  STS [R23], R22 ;  /* 0x0000001617007388 */ /* 0x0087e40000000800 */
[----:B------:R-:W-:Y:S02]  /*0740*/  IMAD R24, R2, 0x4, R27 ;  /* 0x0000000402187824 */ /* 0x000fe400078e021b */
[----:B----4-:R3:W-:Y:S01]  /*0750*/  STS [R25], R26 ;  /* 0x0000001a19007388 */ /* 0x0107e20000000800 */
[----:B------:R-:W-:-:S04]  /*0760*/  IADD3 R20, PT, PT, R20, 0x4, RZ ;  /* 0x0000000414147810 */ /* 0x000fc80007ffe0ff */
[----:B------:R-:W-:Y:S01]  /*0770*/  ISETP.NE.AND P1, PT, R20, RZ, PT ;  /* 0x000000ff1400720c */ /* 0x000fe20003f25270 */
[----:B------:R-:W-:Y:S01]  /*0780*/  UIADD3 UR4, UPT, UPT, UR4, 0x4, URZ ;  /* 0x0000000404047890 */ /* 0x000fe2000fffe0ff */
[----:B--2---:R3:W-:Y:S04]  /*0790*/  STS [R27], R14 ;  /* 0x0000000e1b007388 */ /* 0x0047e80000000800 */
[----:B-----5:R3:W-:Y:S04]  /*07a0*/  STS [R29], R12 ;  /* 0x0000000c1d007388 */ /* 0x0207e80000000800 */
[----:B------:R3:W-:Y:S03]  /*07b0*/  STS [R24], R16 ;  /* 0x0000001018007388 */ /* 0x0007e60000000800 */
[----:B------:R-:W-:Y:S05]  /*07c0*/  @P1 BRA `(.L_x_2) ;  /* 0xfffffffc00241947 */ /* 0x000fea000383ffff */
[----:B---3--:R-:W-:-:S07]  /*07d0*/  MOV R24, R5 ;  /* 0x0000000500187202 */ /* 0x008fce0000000f00 */
.L_x_1:
[----:B------:R-:W-:-:S13]  /*07e0*/  ISETP.NE.AND P1, PT, R4, RZ, PT ;  /* 0x000000ff0400720c */ /* 0x000fda0003f25270 */
[----:B------:R-:W-:Y:S05]  /*07f0*/  @!P1 BRA `(.L_x_0) ;  /* 0x0000000000b09947 */ /* 0x000fea0003800000 */
[----:B------:R-:W0:Y:S01]  /*0800*/  LDC.64 R14, c[0x0][0x388] ;  /* 0x0000e200ff0e7b82 */ /* 0x000e220000000a00 */
[----:B------:R-:W1:Y:S01]  /*0810*/  LDCU UR4, c[0x0][0x380] ;  /* 0x00007000ff0477ac */ /* 0x000e620008000800 */
[CC--:B------:R-:W-:Y:S02]  /*0820*/  IMAD R20, R2.reuse, R24.reuse, R11 ;  /* 0x0000001802147224 */ /* 0x0c0fe400078e020b */
[--C-:B------:R-:W-:Y:S01]  /*0830*/  IMAD R29, R2, R24, R21.reuse ;  /* 0x00000018021d7224 */ /* 0x100fe200078e0215 */
[----:B------:R-:W2:Y:S03]  /*0840*/  LDCU UR5, c[0x0][0x390] ;  /* 0x00007200ff0577ac */ /* 0x000ea60008000800 */
[----:B------:R-:W3:Y:S01]  /*0850*/  LDC.64 R12, c[0x0][0x398] ;  /* 0x0000e600ff0c7b82 */ /* 0x000ee20000000a00 */
[----:B-1----:R-:W-:Y:S02]  /*0860*/  IMAD R23, R20, UR4, R21 ;  /* 0x0000000414177c24 */ /* 0x002fe4000f8e0215 */
[----:B--2---:R-:W-:-:S02]  /*0870*/  IMAD R17, R29, UR5, R10 ;  /* 0x000000051d117c24 */ /* 0x004fc4000f8e020a */
[----:B0-----:R-:W-:-:S06]  /*0880*/  IMAD.WIDE.U32 R22, R23, 0x4, R14 ;  /* 0x0000000417167825 */ /* 0x001fcc00078e000e */
[----:B------:R-:W2:Y:S01]  /*0890*/  LDG.E R22, desc[UR8][R22.64] ;  /* 0x0000000816167981 */ /* 0x000ea2000c1e1900 */
[----:B---3--:R-:W-:-:S06]  /*08a0*/  IMAD.WIDE R16, R17, 0x4, R12 ;  /* 0x0000000411107825 */ /* 0x008fcc00078e020c */
[----:B------:R-:W3:Y:S01]  /*08b0*/  LDG.E R16, desc[UR8][R16.64] ;  /* 0x0000000810107981 */ /* 0x000ee2000c1e1900 */
[----:B------:R-:W-:-:S04]  /*08c0*/  IMAD R27, R2, R24, R7 ;  /* 0x00000018021b7224 */ /* 0x000fc800078e0207 */
[C---:B------:R-:W-:Y:S01]  /*08d0*/  IMAD R25, R27.reuse, 0x20, R18 ;  /* 0x000000201b197824 */ /* 0x040fe200078e0212 */
[----:B------:R-:W-:Y:S02]  /*08e0*/  LEA R27, R27, R19, 0x2 ;  /* 0x000000131b1b7211 */ /* 0x000fe400078e10ff */
[----:B------:R-:W-:Y:S02]  /*08f0*/  ISETP.NE.AND P1, PT, R4, 0x1, PT ;  /* 0x000000010400780c */ /* 0x000fe40003f25270 */
[----:B--2---:R0:W-:Y:S04]  /*0900*/  STS [R25], R22 ;  /* 0x0000001619007388 */ /* 0x0041e80000000800 */
[----:B---3--:R0:W-:Y:S07]  /*0910*/  STS [R27], R16 ;  /* 0x000000101b007388 */ /* 0x0081ee0000000800 */
[----:B------:R-:W-:Y:S05]  /*0920*/  @!P1 BRA `(.L_x_0) ;  /* 0x0000000000649947 */ /* 0x000fea0003800000 */
[----:B------:R-:W-:Y:S02]  /*0930*/  ISETP.NE.AND P1, PT, R4, 0x2, PT ;  /* 0x000000020400780c */ /* 0x000fe40003f25270 */
[C---:B------:R-:W-:Y:S01]  /*0940*/  IADD3 R17, PT, PT, R2.reuse, R20, RZ ;  /* 0x0000001402117210 */ /* 0x040fe20007ffe0ff */
[----:B------:R-:W-:-:S10]  /*0950*/  IMAD.IADD R20, R2, 0x1, R29 ;  /* 0x0000000102147824 */ /* 0x000fd400078e021d */
[C---:B0-----:R-:W-:Y:S01]  /*0960*/  @P1 IADD3 R16, PT, PT, R2.reuse, R17, RZ ;  /* 0x0000001102101210 */ /* 0x041fe20007ffe0ff */
[----:B------:R-:W-:Y:S01]  /*0970*/  IMAD R17, R17, UR4, R21 ;  /* 0x0000000411117c24 */ /* 0x000fe2000f8e0215 */
[----:B------:R-:W-:-:S03]  /*0980*/  @P1 IADD3 R29, PT, PT, R2, R20, RZ ;  /* 0x00000014021d1210 */ /* 0x000fc60007ffe0ff */
[----:B------:R-:W-:Y:S02]  /*0990*/  @P1 IMAD R23, R16, UR4, R21 ;  /* 0x0000000410171c24 */ /* 0x000fe4000f8e0215 */
[--C-:B------:R-:W-:Y:S02]  /*09a0*/  IMAD R21, R20, UR5, R10.reuse ;  /* 0x0000000514157c24 */ /* 0x100fe4000f8e020a */
[----:B------:R-:W-:Y:S02]  /*09b0*/  @P1 IMAD R29, R29, UR5, R10 ;  /* 0x000000051d1d1c24 */ /* 0x000fe4000f8e020a */
[----:B------:R-:W-:-:S04]  /*09c0*/  IMAD.WIDE.U32 R16, R17, 0x4, R14 ;  /* 0x0000000411107825 */ /* 0x000fc800078e000e */
[----:B------:R-:W-:Y:S02]  /*09d0*/  IMAD.WIDE R20, R21, 0x4, R12 ;  /* 0x0000000415147825 */ /* 0x000fe400078e020c */
[----:B------:R-:W2:Y:S02]  /*09e0*/  LDG.E R16, desc[UR8][R16.64] ;  /* 0x0000000810107981 */ /* 0x000ea4000c1e1900 */
[----:B------:R-:W-:Y:S02]  /*09f0*/  @P1 IMAD.WIDE.U32 R14, R23, 0x4, R14 ;  /* 0x00000004170e1825 */ /* 0x000fe400078e000e */
[----:B------:R-:W3:Y:S02]  /*0a00*/  LDG.E R20, desc[UR8][R20.64] ;  /* 0x0000000814147981 */ /* 0x000ee4000c1e1900 */
[----:B------:R-:W-:Y:S02]  /*0a10*/  @P1 IMAD.WIDE R12, R29, 0x4, R12 ;  /* 0x000000041d0c1825 */ /* 0x000fe400078e020c */
[----:B------:R-:W4:Y:S04]  /*0a20*/  @P1 LDG.E R14, desc[UR8][R14.64] ;  /* 0x000000080e0e1981 */ /* 0x000f28000c1e1900 */
[----:B------:R-:W5:Y:S01]  /*0a30*/  @P1 LDG.E R12, desc[UR8][R12.64] ;  /* 0x000000080c0c1981 */ /* 0x000f62000c1e1900 */
[C---:B------:R-:W-:Y:S01]  /*0a40*/  IMAD R29, R2.reuse, 0x20, R25 ;  /* 0x00000020021d7824 */ /* 0x040fe200078e0219 */
[----:B------:R-:W-:-:S04]  /*0a50*/  LEA R27, R2, R27, 0x2 ;  /* 0x0000001b021b7211 */ /* 0x000fc800078e10ff */
[C---:B------:R-:W-:Y:S01]  /*0a60*/  @P1 LEA R23, R2.reuse, R29, 0x5 ;  /* 0x0000001d02171211 */ /* 0x040fe200078e28ff */
[----:B------:R-:W-:Y:S01]  /*0a70*/  @P1 IMAD R25, R2, 0x4, R27 ;  /* 0x0000000402191824 */ /* 0x000fe200078e021b */
[----:B--2---:R1:W-:Y:S04]  /*0a80*/  STS [R29], R16 ;  /* 0x000000101d007388 */ /* 0x0043e80000000800 */
[----:B---3--:R1:W-:Y:S04]  /*0a90*/  STS [R27], R20 ;  /* 0x000000141b007388 */ /* 0x0083e80000000800 */
[----:B----4-:R1:W-:Y:S04]  /*0aa0*/  @P1 STS [R23], R14 ;  /* 0x0000000e17001388 */ /* 0x0103e80000000800 */
[----:B-----5:R1:W-:Y:S02]  /*0ab0*/  @P1 STS [R25], R12 ;  /* 0x0000000c19001388 */ /* 0x0203e40000000800 */
.L_x_0:
[----:B------:R-:W-:Y:S08]  /*0ac0*/  BAR.SYNC.DEFER_BLOCKING 0x0 ;  /* 0x0000000000007b1d */ /* 0x000ff00000010000 */
[----:B------:R-:W-:Y:S06]  /*0ad0*/  BAR.SYNC.DEFER_BLOCKING 0x0 ;  /* 0x0000000000007b1d */ /* 0x000fec0000010000 */
[----:B------:R-:W-:Y:S05]  /*0ae0*/  @P0 BRA `(.L_x_3) ;  /* 0xfffffff8002c0947 */ /* 0x000fea000383ffff */
[----:B------:R-:W-:Y:S05]  /*0af0*/  EXIT ;  /* 0x000000000000794d */ /* 0x000fea0003800000 */
        .weak           $__internal_0_$__cuda_sm20_div_u16
        .type           $__internal_0_$__cuda_sm20_div_u16,@function
        .size           $__internal_0_$__cuda_sm20_div_u16,(.L_x_22 - $__internal_0_$__cuda_sm20_div_u16)
$__internal_0_$__cuda_sm20_div_u16:
[----:B------:R-:W0:Y:S01]  /*0b00*/  I2F.U16 R3, R2 ;  /* 0x0000000200037306 */ /* 0x000e220000101000 */
[----:B------:R-:W-:Y:S01]  /*0b10*/  HFMA2 R4, -RZ, RZ, 15, 0 ;  /* 0x4b800000ff047431 */ /* 0x000fe200000001ff */
[C---:B0-----:R-:W-:Y:S02]  /*0b20*/  FSETP.GEU.AND P1, PT, |R3|.reuse, 1.175494350822287508e-38, PT ;  /* 0x008000000300780b */ /* 0x041fe40003f2e200 */
[----:B------:R-:W-:Y:S02]  /*0b30*/  FSETP.GT.AND P0, PT, |R3|, 8.50705917302346158658e+37, PT ;  /* 0x7e8000000300780b */ /* 0x000fe40003f04200 */
[----:B------:R-:W-:-:S04]  /*0b40*/  FSEL R4, R4, 1, !P1 ;  /* 0x3f80000004047808 */ /* 0x000fc80004800000 */
[----:B------:R-:W-:Y:S02]  /*0b50*/  FSEL R4, R4, 0.25, !P0 ;  /* 0x3e80000004047808 */ /* 0x000fe40004000000 */
[----:B------:R-:W-:Y:S02]  /*0b60*/  ISETP.NE.U32.AND P0, PT, R2, RZ, PT ;  /* 0x000000ff0200720c */ /* 0x000fe40003f05070 */
[----:B------:R-:W-:Y:S01]  /*0b70*/  MOV R2, R7 ;  /* 0x0000000700027202 */ /* 0x000fe20000000f00 */
[----:B------:R-:W-:-:S04]  /*0b80*/  FMUL R6, R3, R4 ;  /* 0x0000000403067220 */ /* 0x000fc80000400000 */
[----:B------:R-:W0:Y:S02]  /*0b90*/  MUFU.RCP R3, R6 ;  /* 0x0000000600037308 */ /* 0x000e240000001000 */
[----:B0-----:R-:W-:Y:S01]  /*0ba0*/  FMUL R4, R4, R3 ;  /* 0x0000000304047220 */ /* 0x001fe20000400000 */
[----:B------:R-:W-:-:S04]  /*0bb0*/  I2FP.F32.U32.RZ R3, 0x80 ;  /* 0x0000008000037845 */ /* 0x000fc8000020d000 */
[----:B------:R-:W-:-:S05]  /*0bc0*/  IADD3 R4, PT, PT, R4, 0x2, RZ ;  /* 0x0000000204047810 */ /* 0x000fca0007ffe0ff */
[----:B------:R-:W-:Y:S01]  /*0bd0*/  FMUL.RZ R4, R3, R4 ;  /* 0x0000000403047220 */ /* 0x000fe2000040c000 */
[----:B------:R-:W-:-:S05]  /*0be0*/  HFMA2 R3, -RZ, RZ, 0, 0 ;  /* 0x00000000ff037431 */ /* 0x000fca00000001ff */
[----:B------:R-:W0:Y:S02]  /*0bf0*/  F2I.U32.TRUNC.NTZ R4, R4 ;  /* 0x0000000400047305 */ /* 0x000e24000020f000 */
[----:B0-----:R-:W-:Y:S01]  /*0c00*/  LOP3.LUT R8, R4, 0xffff, RZ, 0xc0, !PT ;  /* 0x0000ffff04087812 */ /* 0x001fe200078ec0ff */
[----:B------:R-:W-:Y:S01]  /*0c10*/  @!P0 IMAD.MOV.U32 R8, RZ, RZ, -0x1 ;  /* 0xffffffffff088424 */ /* 0x000fe200078e00ff */
[----:B------:R-:W-:Y:S06]  /*0c20*/  RET.REL.NODEC R2 `(_Z15matMul_register6MatrixS_S_) ;  /* 0xfffffff002f47950 */ /* 0x000fec0003c3ffff */
.L_x_4:
[----:B------:R-:W-:-:S00]  /*0c30*/  BRA `(.L_x_4) ;  /* 0xfffffffc00fc7947 */ /* 0x000fc0000383ffff */
[----:B------:R-:W-:-:S00]  /*0c40*/  NOP ;  /* 0x0000000000007918 */ /* 0x000fc00000000000 */
        /* <DEDUP_REMOVED lines=11> */
.L_x_22:


//--------------------- .text._Z13matMul_shared6MatrixS_S_ --------------------------
	.section	.text._Z13matMul_shared6MatrixS_S_,"ax",@progbits
	.align	128
        .global         _Z13matMul_shared6MatrixS_S_
        .type           _Z13matMul_shared6MatrixS_S_,@function
        .size           _Z13matMul_shared6MatrixS_S_,(.L_x_24 - _Z13matMul_shared6MatrixS_S_)
        .other          _Z13matMul_shared6MatrixS_S_,@"STO_CUDA_ENTRY STV_DEFAULT"
_Z13matMul_shared6MatrixS_S_:
.text._Z13matMul_shared6MatrixS_S_:
[----:B------:R-:W-:Y:S01]  /*0000*/  LDC R1, c[0x0][0x37c] ;  /* 0x0000df00ff017b82 */ /* 0x000fe20000000800 */
[----:B------:R-:W0:Y:S01]  /*0010*/  LDCU UR10, c[0x0][0x380] ;  /* 0x00007000ff0a77ac */ /* 0x000e220008000800 */
[----:B------:R-:W1:Y:S01]  /*0020*/  S2R R4, SR_CTAID.X ;  /* 0x0000000000047919 */ /* 0x000e620000002500 */
[----:B------:R-:W-:Y:S01]  /*0030*/  HFMA2 R23, -RZ, RZ, 0, 0 ;  /* 0x00000000ff177431 */ /* 0x000fe200000001ff */
[----:B------:R-:W2:Y:S01]  /*0040*/  LDCU.64 UR8, c[0x0][0x358] ;  /* 0x00006b00ff0877ac */ /* 0x000ea20008000a00 */
[----:B------:R-:W3:Y:S01]  /*0050*/  S2R R5, SR_TID.X ;  /* 0x0000000000057919 */ /* 0x000ee20000002100 */
[----:B------:R-:W4:Y:S01]  /*0060*/  S2R R3, SR_CTAID.Y ;  /* 0x0000000000037919 */ /* 0x000f220000002600 */
[----:B------:R-:W1:Y:S01]  /*0070*/  S2R R2, SR_TID.Y ;  /* 0x0000000000027919 */ /* 0x000e620000002200 */
[----:B0-----:R-:W-:-:S09]  /*0080*/  UISETP.GE.AND UP0, UPT, UR10, 0x1, UPT ;  /* 0x000000010a00788c */ /* 0x001fd2000bf06270 */
[----:B--2---:R-:W-:Y:S05]  /*0090*/  BRA.U !UP0, `(.L_x_5) ;  /* 0x00000005084c7547 */ /* 0x004fea000b800000 */
[----:B------:R-:W0:Y:S01]  /*00a0*/  S2UR UR7, SR_CgaCtaId ;  /* 0x00000000000779c3 */ /* 0x000e220000008800 */
[----:B------:R-:W2:Y:S01]  /*00b0*/  LDCU UR11, c[0x0][0x390] ;  /* 0x00007200ff0b77ac */ /* 0x000ea20008000800 */
[-C--:B-1-3--:R-:W-:Y:S02]  /*00c0*/  LEA R6, R4, R5.reuse, 0x4 ;  /* 0x0000000504067211 */ /* 0x08afe400078e20ff */
[-C--:B----4-:R-:W-:Y:S01]  /*00d0*/  LEA R22, R3, R2.reuse, 0x4 ;  /* 0x0000000203167211 */ /* 0x090fe200078e20ff */
[----:B------:R-:W-:Y:S01]  /*00e0*/  UMOV UR5, 0x400 ;  /* 0x0000040000057882 */ /* 0x000fe20000000000 */
[----:B------:R-:W-:Y:S01]  /*00f0*/  UIADD3 UR4, UPT, UPT, UR10, 0xf, URZ ;  /* 0x0000000f0a047890 */ /* 0x000fe2000fffe0ff */
[----:B------:R-:W-:Y:S01]  /*0100*/  MOV R23, RZ ;  /* 0x000000ff00177202 */ /* 0x000fe20000000f00 */
[----:B------:R-:W1:Y:S01]  /*0110*/  LDC R0, c[0x0][0x390] ;  /* 0x0000e400ff007b82 */ /* 0x000e620000000800 */
[----:B------:R-:W-:Y:S01]  /*0120*/  UIADD3 UR6, UPT, UPT, UR5, 0x400, URZ ;  /* 0x0000040005067890 */ /* 0x000fe2000fffe0ff */
[----:B------:R-:W-:Y:S01]  /*0130*/  MOV R7, R2 ;  /* 0x0000000200077202 */ /* 0x000fe20000000f00 */
[----:B------:R-:W-:Y:S01]  /*0140*/  USHF.R.U32.HI UR4, URZ, 0x4, UR4 ;  /* 0x00000004ff047899 */ /* 0x000fe20008011604 */
[--C-:B------:R-:W-:Y:S01]  /*0150*/  IMAD R18, R22, UR10, R5.reuse ;  /* 0x0000000a16127c24 */ /* 0x100fe2000f8e0205 */
[----:B------:R-:W3:Y:S01]  /*0160*/  LDCU UR12, c[0x0][0x394] ;  /* 0x00007280ff0c77ac */ /* 0x000ee20008000800 */
[----:B------:R-:W4:Y:S01]  /*0170*/  LDCU.64 UR14, c[0x0][0x380] ;  /* 0x00007000ff0e77ac */ /* 0x000f220008000a00 */
[----:B--2---:R-:W-:Y:S01]  /*0180*/  IMAD R19, R2, UR11, R5 ;  /* 0x0000000b02137c24 */ /* 0x004fe2000f8e0205 */
[----:B------:R-:W-:Y:S01]  /*0190*/  ISETP.GE.AND P1, PT, R6, UR11, PT ;  /* 0x0000000b06007c0c */ /* 0x000fe2000bf26270 */
[----:B------:R-:W-:Y:S01]  /*01a0*/  UIADD3 UR4, UPT, UPT, -UR4, URZ, URZ ;  /* 0x000000ff04047290 */ /* 0x000fe2000fffe1ff */
[----:B------:R-:W-:Y:S01]  /*01b0*/  MOV R6, R5 ;  /* 0x0000000500067202 */ /* 0x000fe20000000f00 */
[----:B0-----:R-:W-:Y:S01]  /*01c0*/  ULEA UR5, UR7, UR5, 0x18 ;  /* 0x0000000507057291 */ /* 0x001fe2000f8ec0ff */
[----:B------:R-:W-:Y:S01]  /*01d0*/  LEA R19, R4, R19, 0x4 ;  /* 0x0000001304137211 */ /* 0x000fe200078e20ff */
[----:B------:R-:W-:-:S04]  /*01e0*/  ULEA UR6, UR7, UR6, 0x18 ;  /* 0x0000000607067291 */ /* 0x000fc8000f8ec0ff */
[C---:B------:R-:W-:Y:S02]  /*01f0*/  LEA R16, R2.reuse, UR5, 0x6 ;  /* 0x0000000502107c11 */ /* 0x040fe4000f8e30ff */
[C---:B------:R-:W-:Y:S02]  /*0200*/  LEA R17, R5.reuse, UR6, 0x2 ;  /* 0x0000000605117c11 */ /* 0x040fe4000f8e10ff */
[----:B------:R-:W-:Y:S02]  /*0210*/  LEA R20, R5, R16, 0x2 ;  /* 0x0000001005147211 */ /* 0x000fe400078e10ff */
[----:B---34-:R-:W-:-:S07]  /*0220*/  LEA R21, R2, R17, 0x6 ;  /* 0x0000001102157211 */ /* 0x018fce00078e30ff */
.L_x_6:
[----:B------:R-:W-:Y:S01]  /*0230*/  ISETP.GE.AND P0, PT, R6, UR14, PT ;  /* 0x0000000e06007c0c */ /* 0x000fe2000bf06270 */
[----:B------:R-:W-:Y:S01]  /*0240*/  HFMA2 R24, -RZ, RZ, 0, 0 ;  /* 0x00000000ff187431 */ /* 0x000fe200000001ff */
[----:B------:R-:W-:Y:S02]  /*0250*/  ISETP.GE.OR P2, PT, R7, UR12, P1 ;  /* 0x0000000c07007c0c */ /* 0x000fe40008f46670 */
[----:B------:R-:W-:Y:S02]  /*0260*/  ISETP.GE.OR P0, PT, R22, UR15, P0 ;  /* 0x0000000f16007c0c */ /* 0x000fe40008706670 */
[----:B------:R-:W-:-:S09]  /*0270*/  MOV R27, RZ ;  /* 0x000000ff001b7202 */ /* 0x000fd20000000f00 */
[----:B------:R-:W0:Y:S08]  /*0280*/  @!P2 LDC.64 R8, c[0x0][0x398] ;  /* 0x0000e600ff08ab82 */ /* 0x000e300000000a00 */
[----:B------:R-:W2:Y:S01]  /*0290*/  @!P0 LDC.64 R10, c[0x0][0x388] ;  /* 0x0000e200ff0a8b82 */ /* 0x000ea20000000a00 */
[----:B0-----:R-:W-:-:S05]  /*02a0*/  @!P2 IMAD.WIDE R8, R19, 0x4, R8 ;  /* 0x000000041308a825 */ /* 0x001fca00078e0208 */
[----:B------:R-:W3:Y:S01]  /*02b0*/  @!P2 LDG.E R24, desc[UR8][R8.64] ;  /* 0x000000080818a981 */ /* 0x000ee2000c1e1900 */
[----:B--2---:R-:W-:-:S05]  /*02c0*/  @!P0 IMAD.WIDE.U32 R10, R18, 0x4, R10 ;  /* 0x00000004120a8825 */ /* 0x004fca00078e000a */
[----:B------:R-:W2:Y:S01]  /*02d0*/  @!P0 LDG.E R27, desc[UR8][R10.64] ;  /* 0x000000080a1b8981 */ /* 0x000ea2000c1e1900 */
[----:B------:R-:W-:-:S04]  /*02e0*/  UIADD3 UR4, UPT, UPT, UR4, 0x1, URZ ;  /* 0x0000000104047890 */ /* 0x000fc8000fffe0ff */
[----:B------:R-:W-:Y:S01]  /*02f0*/  UISETP.NE.AND UP0, UPT, UR4, URZ, UPT ;  /* 0x000000ff0400728c */ /* 0x000fe2000bf05270 */
[----:B------:R-:W-:Y:S02]  /*0300*/  IADD3 R7, PT, PT, R7, 0x10, RZ ;  /* 0x0000001007077810 */ /* 0x000fe40007ffe0ff */
[----:B------:R-:W-:Y:S02]  /*0310*/  IADD3 R6, PT, PT, R6, 0x10, RZ ;  /* 0x0000001006067810 */ /* 0x000fe40007ffe0ff */
[----:B-1----:R-:W-:Y:S02]  /*0320*/  LEA R19, R0, R19, 0x4 ;  /* 0x0000001300137211 */ /* 0x002fe400078e20ff */
[----:B------:R-:W-:Y:S01]  /*0330*/  IADD3 R18, PT, PT, R18, 0x10, RZ ;  /* 0x0000001012127810 */ /* 0x000fe20007ffe0ff */
[----:B--2---:R-:W-:Y:S04]  /*0340*/  STS [R20], R27 ;  /* 0x0000001b14007388 */ /* 0x004fe80000000800 */
[----:B---3--:R-:W-:Y:S01]  /*0350*/  STS [R21], R24 ;  /* 0x0000001815007388 */ /* 0x008fe20000000800 */
[----:B------:R-:W-:Y:S06]  /*0360*/  BAR.SYNC.DEFER_BLOCKING 0x0 ;  /* 0x0000000000007b1d */ /* 0x000fec0000010000 */
[----:B------:R-:W-:Y:S04]  /*0370*/  LDS R26, [R17] ;  /* 0x00000000111a7984 */ /* 0x000fe80000000800 */
[----:B------:R-:W0:Y:S04]  /*0380*/  LDS.128 R12, [R16] ;  /* 0x00000000100c7984 */ /* 0x000e280000000c00 */
[----:B------:R-:W1:Y:S04]  /*0390*/  LDS R29, [R17+0x40] ;  /* 0x00004000111d7984 */ /* 0x000e680000000800 */
[----:B------:R-:W2:Y:S04]  /*03a0*/  LDS R25, [R17+0x80] ;  /* 0x0000800011197984 */ /* 0x000ea80000000800 */
[----:B------:R-:W-:Y:S04]  /*03b0*/  LDS.128 R8, [R16+0x10] ;  /* 0x0000100010087984 */ /* 0x000fe80000000c00 */
[----:B------:R-:W-:Y:S01]  /*03c0*/  LDS R24, [R17+0x240] ;  /* 0x0002400011187984 */ /* 0x000fe20000000800 */
[----:B0-----:R-:W-:-:S03]  /*03d0*/  FFMA R12, R12, R26, R23 ;  /* 0x0000001a0c0c7223 */ /* 0x001fc60000000017 */
[----:B------:R-:W0:Y:S01]  /*03e0*/  LDS R23, [R17+0xc0] ;  /* 0x0000c00011177984 */ /* 0x000e220000000800 */
[----:B-1----:R-:W-:-:S03]  /*03f0*/  FFMA R26, R29, R13, R12 ;  /* 0x0000000d1d1a7223 */ /* 0x002fc6000000000c */
[----:B------:R-:W1:Y:S04]  /*0400*/  LDS R13, [R17+0x100] ;  /* 0x00010000110d7984 */ /* 0x000e680000000800 */
[----:B------:R-:W3:Y:S01]  /*0410*/  LDS R12, [R17+0x140] ;  /* 0x00014000110c7984 */ /* 0x000ee20000000800 */
[----:B--2---:R-:W-:-:S03]  /*0420*/  FFMA R14, R25, R14, R26 ;  /* 0x0000000e190e7223 */ /* 0x004fc6000000001a */
[----:B------:R-:W2:Y:S01]  /*0430*/  LDS R25, [R17+0x180] ;  /* 0x0001800011197984 */ /* 0x000ea20000000800 */
[----:B0-----:R-:W-:-:S03]  /*0440*/  FFMA R15, R23, R15, R14 ;  /* 0x0000000f170f7223 */ /* 0x001fc6000000000e */
[----:B------:R-:W-:Y:S01]  /*0450*/  LDS R23, [R17+0x280] ;  /* 0x0002800011177984 */ /* 0x000fe20000000800 */
[----:B-1----:R-:W-:-:S03]  /*0460*/  FFMA R13, R8, R13, R15 ;  /* 0x0000000d080d7223 */ /* 0x002fc6000000000f */
[----:B------:R-:W0:Y:S01]  /*0470*/  LDS R8, [R17+0x1c0] ;  /* 0x0001c00011087984 */ /* 0x000e220000000800 */
[----:B---3--:R-:W-:-:S03]  /*0480*/  FFMA R26, R12, R9, R13 ;  /* 0x000000090c1a7223 */ /* 0x008fc6000000000d */
[----:B------:R-:W-:Y:S04]  /*0490*/  LDS R9, [R17+0x200] ;  /* 0x0002000011097984 */ /* 0x000fe80000000800 */
[----:B------:R-:W1:Y:S01]  /*04a0*/  LDS.128 R12, [R16+0x20] ;  /* 0x00002000100c7984 */ /* 0x000e620000000c00 */
[----:B--2---:R-:W-:-:S04]  /*04b0*/  FFMA R25, R25, R10, R26 ;  /* 0x0000000a19197223 */ /* 0x004fc8000000001a */
[----:B0-----:R-:W-:Y:S02]  /*04c0*/  FFMA R11, R8, R11, R25 ;  /* 0x0000000b080b7223 */ /* 0x001fe40000000019 */
[----:B------:R-:W-:Y:S02]  /*04d0*/  LDS R25, [R17+0x3c0] ;  /* 0x0003c00011197984 */ /* 0x000fe40000000800 */
[----:B-1----:R-:W-:Y:S02]  /*04e0*/  FFMA R9, R12, R9, R11 ;  /* 0x000000090c097223 */ /* 0x002fe4000000000b */
[----:B------:R-:W0:Y:S02]  /*04f0*/  LDS R12, [R17+0x2c0] ;  /* 0x0002c000110c7984 */ /* 0x000e240000000800 */
[----:B------:R-:W-:Y:S02]  /*0500*/  FFMA R26, R24, R13, R9 ;  /* 0x0000000d181a7223 */ /* 0x000fe40000000009 */
[----:B------:R-:W-:Y:S04]  /*0510*/  LDS R13, [R17+0x300] ;  /* 0x00030000110d7984 */ /* 0x000fe80000000800 */
[----:B------:R-:W1:Y:S01]  /*0520*/  LDS.128 R8, [R16+0x30] ;  /* 0x0000300010087984 */ /* 0x000e620000000c00 */
[----:B------:R-:W-:-:S03]  /*0530*/  FFMA R23, R23, R14, R26 ;  /* 0x0000000e17177223 */ /* 0x000fc6000000001a */
[----:B------:R-:W2:Y:S04]  /*0540*/  LDS R24, [R17+0x340] ;  /* 0x0003400011187984 */ /* 0x000ea80000000800 */
[----:B------:R-:W3:Y:S01]  /*0550*/  LDS R14, [R17+0x380] ;  /* 0x00038000110e7984 */ /* 0x000ee20000000800 */
[----:B0-----:R-:W-:-:S04]  /*0560*/  FFMA R15, R12, R15, R23 ;  /* 0x0000000f0c0f7223 */ /* 0x001fc80000000017 */
[----:B-1----:R-:W-:-:S04]  /*0570*/  FFMA R13, R8, R13, R15 ;  /* 0x0000000d080d7223 */ /* 0x002fc8000000000f */
[----:B--2---:R-:W-:-:S04]  /*0580*/  FFMA R9, R24, R9, R13 ;  /* 0x0000000918097223 */ /* 0x004fc8000000000d */
[----:B---3--:R-:W-:-:S04]  /*0590*/  FFMA R10, R14, R10, R9 ;  /* 0x0000000a0e0a7223 */ /* 0x008fc80000000009 */
[----:B------:R-:W-:Y:S01]  /*05a0*/  FFMA R23, R25, R11, R10 ;  /* 0x0000000b19177223 */ /* 0x000fe2000000000a */
[----:B------:R-:W-:Y:S06]  /*05b0*/  BAR.SYNC.DEFER_BLOCKING 0x0 ;  /* 0x0000000000007b1d */ /* 0x000fec0000010000 */
[----:B------:R-:W-:Y:S05]  /*05c0*/  BRA.U UP0, `(.L_x_6) ;  /* 0xfffffffd00187547 */ /* 0x000fea000b83ffff */
.L_x_5:
[----:B------:R-:W0:Y:S01]  /*05d0*/  LDCU.64 UR4, c[0x0][0x3a0] ;  /* 0x00007400ff0477ac */ /* 0x000e220008000a00 */
[----:B-1-3--:R-:W-:Y:S02]  /*05e0*/  LEA R4, R4, R5, 0x4 ;  /* 0x0000000504047211 */ /* 0x00afe400078e20ff */
[----:B----4-:R-:W-:Y:S02]  /*05f0*/  LEA R5, R3, R2, 0x4 ;  /* 0x0000000203057211 */ /* 0x010fe400078e20ff */
[----:B0-----:R-:W-:-:S04]  /*0600*/  ISETP.GE.AND P0, PT, R4, UR4, PT ;  /* 0x0000000404007c0c */ /* 0x001fc8000bf06270 */
[----:B------:R-:W-:-:S13]  /*0610*/  ISETP.GE.OR P0, PT, R5, UR5, P0 ;  /* 0x0000000505007c0c */ /* 0x000fda0008706670 */
[----:B------:R-:W-:Y:S05]  /*0620*/  @P0 EXIT ;  /* 0x000000000000094d */ /* 0x000fea0003800000 */
[----:B------:R-:W0:Y:S01]  /*0630*/  LDC.64 R2, c[0x0][0x3a8] ;  /* 0x0000ea00ff027b82 */ /* 0x000e220000000a00 */
[----:B------:R-:W-:-:S04]  /*0640*/  IMAD R5, R5, UR4, R4 ;  /* 0x0000000405057c24 */ /* 0x000fc8000f8e0204 */
[----:B0-----:R-:W-:-:S05]  /*0650*/  IMAD.WIDE.U32 R2, R5, 0x4, R2 ;  /* 0x0000000405027825 */ /* 0x001fca00078e0002 */
[----:B------:R-:W-:Y:S01]  /*0660*/  STG.E desc[UR8][R2.64], R23 ;  /* 0x0000001702007986 */ /* 0x000fe2000c101908 */
[----:B------:R-:W-:Y:S05]  /*0670*/  EXIT ;  /* 0x000000000000794d */ /* 0x000fea0003800000 */
.L_x_7:
        /* <DEDUP_REMOVED lines=16> */
.L_x_24:


//--------------------- .text._Z13matMul_origin6MatrixS_S_ --------------------------
	.section	.text._Z13matMul_origin6MatrixS_S_,"ax",@progbits
	.align	128
        .global         _Z13matMul_origin6MatrixS_S_
        .type           _Z13matMul_origin6MatrixS_S_,@function
        .size           _Z13matMul_origin6MatrixS_S_,(.L_x_25 - _Z13matMul_origin6MatrixS_S_)
        .other          _Z13matMul_origin6MatrixS_S_,@"STO_CUDA_ENTRY STV_DEFAULT"
_Z13matMul_origin6MatrixS_S_:
.text._Z13matMul_origin6MatrixS_S_:
[----:B------:R-:W-:Y:S01]  /*0000*/  LDC R1, c[0x0][0x37c] ;  /* 0x0000df00ff017b82 */ /* 0x000fe20000000800 */
[----:B------:R-:W0:Y:S07]  /*0010*/  S2R R0, SR_TID.Y ;  /* 0x0000000000007919 */ /* 0x000e2e0000002200 */
[----:B------:R-:W0:Y:S01]  /*0020*/  S2UR UR4, SR_CTAID.Y ;  /* 0x00000000000479c3 */ /* 0x000e220000002600 */
[----:B------:R-:W1:Y:S07]  /*0030*/  LDCU UR5, c[0x0][0x384] ;  /* 0x00007080ff0577ac */ /* 0x000e6e0008000800 */
[----:B------:R-:W0:Y:S02]  /*0040*/  LDC R17, c[0x0][0x364] ;  /* 0x0000d900ff117b82 */ /* 0x000e240000000800 */
[----:B0-----:R-:W-:-:S05]  /*0050*/  IMAD R0, R17, UR4, R0 ;  /* 0x0000000411007c24 */ /* 0x001fca000f8e0200 */
[----:B-1----:R-:W-:-:S13]  /*0060*/  ISETP.GE.AND P0, PT, R0, UR5, PT ;  /* 0x0000000500007c0c */ /* 0x002fda000bf06270 */
[----:B------:R-:W-:Y:S05]  /*0070*/  @P0 EXIT ;  /* 0x000000000000094d */ /* 0x000fea0003800000 */
[----:B------:R-:W0:Y:S01]  /*0080*/  S2R R14, SR_TID.X ;  /* 0x00000000000e7919 */ /* 0x000e220000002100 */
[----:B------:R-:W1:Y:S01]  /*0090*/  LDCU UR4, c[0x0][0x380] ;  /* 0x00007000ff0477ac */ /* 0x000e620008000800 */
[----:B------:R-:W0:Y:S01]  /*00a0*/  S2UR UR5, SR_CTAID.X ;  /* 0x00000000000579c3 */ /* 0x000e220000002500 */
[----:B------:R-:W2:Y:S07]  /*00b0*/  LDCU.64 UR8, c[0x0][0x358] ;  /* 0x00006b00ff0877ac */ /* 0x000eae0008000a00 */
[----:B------:R-:W0:Y:S01]  /*00c0*/  LDC R15, c[0x0][0x360] ;  /* 0x0000d800ff0f7b82 */ /* 0x000e220000000800 */
[----:B------:R-:W3:Y:S01]  /*00d0*/  LDCU UR6, c[0x0][0x370] ;  /* 0x00006e00ff0677ac */ /* 0x000ee20008000800 */
[----:B------:R-:W4:Y:S01]  /*00e0*/  LDCU UR7, c[0x0][0x374] ;  /* 0x00006e80ff0777ac */ /* 0x000f220008000800 */
[----:B-1----:R-:W-:Y:S01]  /*00f0*/  UISETP.GT.AND UP0, UPT, UR4, URZ, UPT ;  /* 0x000000ff0400728c */ /* 0x002fe2000bf04270 */
[----:B----4-:R-:W-:-:S02]  /*0100*/  IMAD R17, R17, UR7, RZ ;  /* 0x0000000711117c24 */ /* 0x010fc4000f8e02ff */
[C---:B0-----:R-:W-:Y:S02]  /*0110*/  IMAD R14, R15.reuse, UR5, R14 ;  /* 0x000000050f0e7c24 */ /* 0x041fe4000f8e020e */
[----:B---3--:R-:W-:-:S04]  /*0120*/  IMAD R15, R15, UR6, RZ ;  /* 0x000000060f0f7c24 */ /* 0x008fc8000f8e02ff */
[----:B--2---:R-:W-:Y:S05]  /*0130*/  BRA.U UP0, `(.L_x_8) ;  /* 0x00000001004c7547 */ /* 0x004fea000b800000 */
.L_x_12:
[----:B------:R-:W0:Y:S01]  /*0140*/  LDC R7, c[0x0][0x390] ;  /* 0x0000e400ff077b82 */ /* 0x000e220000000800 */
[----:B------:R-:W-:Y:S01]  /*0150*/  BSSY.RECONVERGENT B0, `(.L_x_9) ;  /* 0x000000c000007945 */ /* 0x000fe20003800200 */
[----:B0-----:R-:W-:-:S13]  /*0160*/  ISETP.GE.AND P0, PT, R14, R7, PT ;  /* 0x000000070e00720c */ /* 0x001fda0003f06270 */
[----:B--2---:R-:W-:Y:S05]  /*0170*/  @P0 BRA `(.L_x_10) ;  /* 0x0000000000240947 */ /* 0x004fea0003800000 */
[----:B------:R-:W0:Y:S01]  /*0180*/  LDC R9, c[0x0][0x3a0] ;  /* 0x0000e800ff097b82 */ /* 0x000e220000000800 */
[----:B------:R-:W-:-:S07]  /*0190*/  MOV R6, R14 ;  /* 0x0000000e00067202 */ /* 0x000fce0000000f00 */
[----:B------:R-:W1:Y:S02]  /*01a0*/  LDC.64 R4, c[0x0][0x3a8] ;  /* 0x0000ea00ff047b82 */ /* 0x000e640000000a00 */
.L_x_11:
[----:B0-2---:R-:W-:Y:S01]  /*01b0*/  IMAD R3, R0, R9, R6 ;  /* 0x0000000900037224 */ /* 0x005fe200078e0206 */
[----:B------:R-:W-:-:S03]  /*01c0*/  IADD3 R6, PT, PT, R15, R6, RZ ;  /* 0x000000060f067210 */ /* 0x000fc60007ffe0ff */
[----:B-1----:R-:W-:Y:S01]  /*01d0*/  IMAD.WIDE R2, R3, 0x4, R4 ;  /* 0x0000000403027825 */ /* 0x002fe200078e0204 */
[----:B------:R-:W-:-:S04]  /*01e0*/  ISETP.GE.AND P0, PT, R6, R7, PT ;  /* 0x000000070600720c */ /* 0x000fc80003f06270 */
[----:B------:R2:W-:Y:S09]  /*01f0*/  STG.E desc[UR8][R2.64], RZ ;  /* 0x000000ff02007986 */ /* 0x0005f2000c101908 */
[----:B------:R-:W-:Y:S05]  /*0200*/  @!P0 BRA `(.L_x_11) ;  /* 0xfffffffc00e88947 */ /* 0x000fea000383ffff */
.L_x_10:
[----:B------:R-:W-:Y:S05]  /*0210*/  BSYNC.RECONVERGENT B0 ;  /* 0x0000000000007941 */ /* 0x000fea0003800200 */
.L_x_9:
[----:B------:R-:W0:Y:S01]  /*0220*/  LDCU UR4, c[0x0][0x384] ;  /* 0x00007080ff0477ac */ /* 0x000e220008000800 */
[----:B------:R-:W-:-:S04]  /*0230*/  IADD3 R0, PT, PT, R17, R0, RZ ;  /* 0x0000000011007210 */ /* 0x000fc80007ffe0ff */
[----:B0-----:R-:W-:-:S13]  /*0240*/  ISETP.GE.AND P0, PT, R0, UR4, PT ;  /* 0x0000000400007c0c */ /* 0x001fda000bf06270 */
[----:B------:R-:W-:Y:S05]  /*0250*/  @!P0 BRA `(.L_x_12) ;  /* 0xfffffffc00b88947 */ /* 0x000fea000383ffff */
[----:B------:R-:W-:Y:S05]  /*0260*/  EXIT ;  /* 0x000000000000794d */ /* 0x000fea0003800000 */
.L_x_8:
[----:B------:R-:W0:Y:S01]  /*0270*/  LDCU.64 UR6, c[0x0][0x388] ;  /* 0x00007100ff0677ac */ /* 0x000e220008000a00 */
[----:B------:R-:W-:Y:S02]  /*0280*/  ULOP3.LUT UR4, UR4, 0x7, URZ, 0xc0, !UPT ;  /* 0x0000000704047892 */ /* 0x000fe4000f8ec0ff */
[----:B0-----:R-:W-:-:S04]  /*0290*/  UIADD3 UR5, UP0, UPT, UR6, 0x10, URZ ;  /* 0x0000001006057890 */ /* 0x001fc8000ff1e0ff */
[----:B------:R-:W-:-:S12]  /*02a0*/  UIADD3.X UR6, UPT, UPT, URZ, UR7, URZ, UP0, !UPT ;  /* 0x00000007ff067290 */ /* 0x000fd800087fe4ff */
.L_x_20:
[----:B------:R-:W0:Y:S01]  /*02b0*/  LDCU UR7, c[0x0][0x390] ;  /* 0x00007200ff0777ac */ /* 0x000e220008000800 */
[----:B------:R-:W-:Y:S01]  /*02c0*/  BSSY.RECONVERGENT B0, `(.L_x_13) ;  /* 0x000007d000007945 */ /* 0x000fe20003800200 */
[----:B0-----:R-:W-:-:S13]  /*02d0*/  ISETP.GE.AND P0, PT, R14, UR7, PT ;  /* 0x000000070e007c0c */ /* 0x001fda000bf06270 */
[----:B------:R-:W-:Y:S05]  /*02e0*/  @P0 BRA `(.L_x_14) ;  /* 0x0000000400e80947 */ /* 0x000fea0003800000 */
[----:B------:R-:W0:Y:S01]  /*02f0*/  LDCU UR7, c[0x0][0x380] ;  /* 0x00007000ff0777ac */ /* 0x000e220008000800 */
[----:B------:R-:W-:Y:S01]  /*0300*/  MOV R16, R14 ;  /* 0x0000000e00107202 */ /* 0x000fe20000000f00 */
[----:B0-----:R-:W-:-:S07]  /*0310*/  IMAD R18, R0, UR7, RZ ;  /* 0x0000000700127c24 */ /* 0x001fce000f8e02ff */
.L_x_19:
[----:B------:R-:W0:Y:S01]  /*0320*/  LDC R19, c[0x0][0x380] ;  /* 0x0000e000ff137b82 */ /* 0x000e220000000800 */
[----:B------:R-:W-:Y:S01]  /*0330*/  HFMA2 R8, -RZ, RZ, 0, 0 ;  /* 0x00000000ff087431 */ /* 0x000fe200000001ff */
[----:B------:R-:W-:Y:S02]  /*0340*/  MOV R21, RZ ;  /* 0x000000ff00157202 */ /* 0x000fe40000000f00 */
[----:B0-----:R-:W-:-:S13]  /*0350*/  ISETP.GE.U32.AND P0, PT, R19, 0x8, PT ;  /* 0x000000081300780c */ /* 0x001fda0003f06070 */
[----:B------:R-:W-:Y:S05]  /*0360*/  @!P0 BRA `(.L_x_15) ;  /* 0x0000000000bc8947 */ /* 0x000fea0003800000 */
[----:B------:R-:W-:Y:S02]  /*0370*/  LOP3.LUT R21, R19, 0x7ffffff8, RZ, 0xc0, !PT ;  /* 0x7ffffff813157812 */ /* 0x000fe400078ec0ff */
[----:B------:R-:W-:Y:S02]  /*0380*/  MOV R8, RZ ;  /* 0x000000ff00087202 */ /* 0x000fe40000000f00 */
[----:B------:R-:W-:Y:S02]  /*0390*/  MOV R20, R18 ;  /* 0x0000001200147202 */ /* 0x000fe40000000f00 */
[----:B------:R-:W-:Y:S02]  /*03a0*/  MOV R23, R16 ;  /* 0x0000001000177202 */ /* 0x000fe40000000f00 */
[----:B------:R-:W-:-:S07]  /*03b0*/  IADD3 R22, PT, PT, -R21, RZ, RZ ;  /* 0x000000ff15167210 */ /* 0x000fce0007ffe1ff */
.L_x_16:
[----:B------:R-:W0:Y:S01]  /*03c0*/  LDC.64 R10, c[0x0][0x398] ;  /* 0x0000e600ff0a7b82 */ /* 0x000e220000000a00 */
[----:B------:R-:W-:Y:S02]  /*03d0*/  MOV R2, UR5 ;  /* 0x0000000500027c02 */ /* 0x000fe40008000f00 */
[----:B------:R-:W-:-:S05]  /*03e0*/  MOV R3, UR6 ;  /* 0x0000000600037c02 */ /* 0x000fca0008000f00 */
[----:B------:R-:W1:Y:S01]  /*03f0*/  LDC R25, c[0x0][0x390] ;  /* 0x0000e400ff197b82 */ /* 0x000e620000000800 */
[----:B------:R-:W-:-:S05]  /*0400*/  IMAD.WIDE R2, R20, 0x4, R2 ;  /* 0x0000000414027825 */ /* 0x000fca00078e0202 */
[----:B------:R-:W2:Y:S04]  /*0410*/  LDG.E R9, desc[UR8][R2.64+-0x10] ;  /* 0xfffff00802097981 */ /* 0x000ea8000c1e1900 */
[----:B------:R-:W3:Y:S04]  /*0420*/  LDG.E R29, desc[UR8][R2.64+-0xc] ;  /* 0xfffff408021d7981 */ /* 0x000ee8000c1e1900 */
[----:B------:R-:W4:Y:S01]  /*0430*/  LDG.E R27, desc[UR8][R2.64+-0x8] ;  /* 0xfffff808021b7981 */ /* 0x000f22000c1e1900 */
[----:B0-----:R-:W-:-:S05]  /*0440*/  IMAD.WIDE R10, R23, 0x4, R10 ;  /* 0x00000004170a7825 */ /* 0x001fca00078e020a */
[----:B------:R-:W2:Y:S01]  /*0450*/  LDG.E R24, desc[UR8][R10.64] ;  /* 0x000000080a187981 */ /* 0x000ea2000c1e1900 */
[----:B-1----:R-:W-:-:S05]  /*0460*/  IMAD.WIDE R12, R25, 0x4, R10 ;  /* 0x00000004190c7825 */ /* 0x002fca00078e020a */
[----:B------:R2:W3:Y:S01]  /*0470*/  LDG.E R26, desc[UR8][R12.64] ;  /* 0x000000080c1a7981 */ /* 0x0004e2000c1e1900 */
[----:B------:R-:W-:-:S04]  /*0480*/  IMAD.WIDE R4, R25, 0x4, R12 ;  /* 0x0000000419047825 */ /* 0x000fc800078e020c */
[----:B------:R-:W-:-:S04]  /*0490*/  IMAD.WIDE R6, R25, 0x4, R4 ;  /* 0x0000000419067825 */ /* 0x000fc800078e0204 */
[----:B--2---:R-:W-:Y:S01]  /*04a0*/  FFMA R12, R9, R24, R8 ;  /* 0x00000018090c7223 */ /* 0x004fe20000000008 */
[C---:B------:R-:W-:Y:S01]  /*04b0*/  IMAD.WIDE R8, R25.reuse, 0x4, R6 ;  /* 0x0000000419087825 */ /* 0x040fe200078e0206 */
[----:B------:R0:W4:Y:S04]  /*04c0*/  LDG.E R24, desc[UR8][R4.64] ;  /* 0x0000000804187981 */ /* 0x000128000c1e1900 */
[----:B------:R-:W2:Y:S01]  /*04d0*/  LDG.E R6, desc[UR8][R6.64] ;  /* 0x0000000806067981 */ /* 0x000ea2000c1e1900 */
[----:B------:R-:W-:-:S04]  /*04e0*/  IMAD.WIDE R10, R25, 0x4, R8 ;  /* 0x00000004190a7825 */ /* 0x000fc800078e0208 */
[----:B---3--:R-:W-:Y:S01]  /*04f0*/  FFMA R26, R29, R26, R12 ;  /* 0x0000001a1d1a7223 */ /* 0x008fe2000000000c */
[----:B------:R-:W3:Y:S04]  /*0500*/  LDG.E R28, desc[UR8][R8.64] ;  /* 0x00000008081c7981 */ /* 0x000ee8000c1e1900 */
[----:B------:R-:W2:Y:S01]  /*0510*/  LDG.E R7, desc[UR8][R2.64+-0x4] ;  /* 0xfffffc0802077981 */ /* 0x000ea2000c1e1900 */
[----:B------:R-:W-:-:S03]  /*0520*/  IMAD.WIDE R12, R25, 0x4, R10 ;  /* 0x00000004190c7825 */ /* 0x000fc600078e020a */
[----:B------:R-:W3:Y:S04]  /*0530*/  LDG.E R9, desc[UR8][R2.64] ;  /* 0x0000000802097981 */ /* 0x000ee8000c1e1900 */
[----:B------:R-:W5:Y:S01]  /*0540*/  LDG.E R29, desc[UR8][R10.64] ;  /* 0x000000080a1d7981 */ /* 0x000f62000c1e1900 */
[----:B0-----:R-:W-:-:S03]  /*0550*/  IMAD.WIDE R4, R25, 0x4, R12 ;  /* 0x0000000419047825 */ /* 0x001fc600078e020c */
[----:B------:R-:W5:Y:S04]  /*0560*/  LDG.E R8, desc[UR8][R2.64+0x8] ;  /* 0x0000080802087981 */ /* 0x000f68000c1e1900 */
[----:B------:R-:W5:Y:S04]  /*0570*/  LDG.E R4, desc[UR8][R4.64] ;  /* 0x0000000804047981 */ /* 0x000f68000c1e1900 */
[----:B------:R-:W5:Y:S04]  /*0580*/  LDG.E R10, desc[UR8][R2.64+0x4] ;  /* 0x00000408020a7981 */ /* 0x000f68000c1e1900 */
[----:B------:R-:W5:Y:S04]  /*0590*/  LDG.E R11, desc[UR8][R2.64+0xc] ;  /* 0x00000c08020b7981 */ /* 0x000f68000c1e1900 */
[----:B------:R-:W5:Y:S01]  /*05a0*/  LDG.E R3, desc[UR8][R12.64] ;  /* 0x000000080c037981 */ /* 0x000f62000c1e1900 */
[----:B------:R-:W-:-:S04]  /*05b0*/  IADD3 R22, PT, PT, R22, 0x8, RZ ;  /* 0x0000000816167810 */ /* 0x000fc80007ffe0ff */
[----:B------:R-:W-:Y:S02]  /*05c0*/  ISETP.NE.AND P0, PT, R22, RZ, PT ;  /* 0x000000ff1600720c */ /* 0x000fe40003f05270 */
[----:B------:R-:W-:Y:S02]  /*05d0*/  LEA R23, R25, R23, 0x3 ;  /* 0x0000001719177211 */ /* 0x000fe400078e18ff */
[----:B------:R-:W-:Y:S01]  /*05e0*/  IADD3 R20, PT, PT, R20, 0x8, RZ ;  /* 0x0000000814147810 */ /* 0x000fe20007ffe0ff */
[----:B----4-:R-:W-:-:S04]  /*05f0*/  FFMA R24, R27, R24, R26 ;  /* 0x000000181b187223 */ /* 0x010fc8000000001a */
[----:B--2---:R-:W-:-:S04]  /*0600*/  FFMA R6, R7, R6, R24 ;  /* 0x0000000607067223 */ /* 0x004fc80000000018 */
[----:B---3--:R-:W-:-:S04]  /*0610*/  FFMA R9, R9, R28, R6 ;  /* 0x0000001c09097223 */ /* 0x008fc80000000006 */
[----:B-----5:R-:W-:-:S04]  /*0620*/  FFMA R9, R10, R29, R9 ;  /* 0x0000001d0a097223 */ /* 0x020fc80000000009 */
[----:B------:R-:W-:-:S04]  /*0630*/  FFMA R8, R8, R3, R9 ;  /* 0x0000000308087223 */ /* 0x000fc80000000009 */
[----:B------:R-:W-:Y:S01]  /*0640*/  FFMA R8, R11, R4, R8 ;  /* 0x000000040b087223 */ /* 0x000fe20000000008 */
[----:B------:R-:W-:Y:S06]  /*0650*/  @P0 BRA `(.L_x_16) ;  /* 0xfffffffc00580947 */ /* 0x000fec000383ffff */
.L_x_15:
[----:B------:R-:W-:-:S09]  /*0660*/  UISETP.NE.AND UP0, UPT, UR4, URZ, UPT ;  /* 0x000000ff0400728c */ /* 0x000fd2000bf05270 */
[----:B------:R-:W-:Y:S05]  /*0670*/  BRA.U !UP0, `(.L_x_17) ;  /* 0x0000000108e07547 */ /* 0x000fea000b800000 */
[----:B------:R-:W-:Y:S01]  /*0680*/  UIADD3 UR7, UPT, UPT, UR4, -0x1, URZ ;  /* 0xffffffff04077890 */ /* 0x000fe2000fffe0ff */
[----:B------:R-:W-:-:S03]  /*0690*/  LOP3.LUT P0, R20, R19, 0x3, RZ, 0xc0, !PT ;  /* 0x0000000313147812 */ /* 0x000fc6000780c0ff */
[----:B------:R-:W-:-:S09]  /*06a0*/  UISETP.GE.U32.AND UP0, UPT, UR7, 0x3, UPT ;  /* 0x000000030700788c */ /* 0x000fd2000bf06070 */
[----:B------:R-:W-:Y:S05]  /*06b0*/  BRA.U !UP0, `(.L_x_18) ;  /* 0x00000001085c7547 */ /* 0x000fea000b800000 */
[----:B------:R-:W0:Y:S01]  /*06c0*/  LDC R13, c[0x0][0x390] ;  /* 0x0000e400ff0d7b82 */ /* 0x000e220000000800 */
[----:B------:R-:W-:-:S07]  /*06d0*/  IADD3 R7, PT, PT, R18, R21, RZ ;  /* 0x0000001512077210 */ /* 0x000fce0007ffe0ff */
[----:B------:R-:W1:Y:S08]  /*06e0*/  LDC.64 R4, c[0x0][0x398] ;  /* 0x0000e600ff047b82 */ /* 0x000e700000000a00 */
[----:B------:R-:W2:Y:S01]  /*06f0*/  LDC.64 R2, c[0x0][0x388] ;  /* 0x0000e200ff027b82 */ /* 0x000ea20000000a00 */
[----:B0-----:R-:W-:-:S04]  /*0700*/  IMAD R9, R21, R13, R16 ;  /* 0x0000000d15097224 */ /* 0x001fc800078e0210 */
[----:B-1----:R-:W-:-:S04]  /*0710*/  IMAD.WIDE R4, R9, 0x4, R4 ;  /* 0x0000000409047825 */ /* 0x002fc800078e0204 */
[----:B--2---:R-:W-:-:S04]  /*0720*/  IMAD.WIDE R2, R7, 0x4, R2 ;  /* 0x0000000407027825 */ /* 0x004fc800078e0202 */
[C---:B------:R-:W-:Y:S01]  /*0730*/  IMAD.WIDE R6, R13.reuse, 0x4, R4 ;  /* 0x000000040d067825 */ /* 0x040fe200078e0204 */
[----:B------:R-:W2:Y:S04]  /*0740*/  LDG.E R9, desc[UR8][R2.64] ;  /* 0x0000000802097981 */ /* 0x000ea8000c1e1900 */
[----:B------:R-:W2:Y:S01]  /*0750*/  LDG.E R4, desc[UR8][R4.64] ;  /* 0x0000000804047981 */ /* 0x000ea2000c1e1900 */
[----:B------:R-:W-:-:S03]  /*0760*/  IMAD.WIDE R10, R13, 0x4, R6 ;  /* 0x000000040d0a7825 */ /* 0x000fc600078e0206 */
[----:B------:R-:W3:Y:S04]  /*0770*/  LDG.E R6, desc[UR8][R6.64] ;  /* 0x0000000806067981 */ /* 0x000ee8000c1e1900 */
[----:B------:R-:W3:Y:S01]  /*0780*/  LDG.E R22, desc[UR8][R2.64+0x4] ;  /* 0x0000040802167981 */ /* 0x000ee2000c1e1900 */
[----:B------:R-:W-:-:S03]  /*0790*/  IMAD.WIDE R12, R13, 0x4, R10 ;  /* 0x000000040d0c7825 */ /* 0x000fc600078e020a */
[----:B------:R-:W4:Y:S04]  /*07a0*/  LDG.E R23, desc[UR8][R10.64] ;  /* 0x000000080a177981 */ /* 0x000f28000c1e1900 */
[----:B------:R-:W4:Y:S04]  /*07b0*/  LDG.E R24, desc[UR8][R2.64+0x8] ;  /* 0x0000080802187981 */ /* 0x000f28000c1e1900 */
[----:B------:R-:W5:Y:S04]  /*07c0*/  LDG.E R26, desc[UR8][R2.64+0xc] ;  /* 0x00000c08021a7981 */ /* 0x000f68000c1e1900 */
[----:B------:R-:W5:Y:S01]  /*07d0*/  LDG.E R12, desc[UR8][R12.64] ;  /* 0x000000080c0c7981 */ /* 0x000f62000c1e1900 */
[----:B------:R-:W-:Y:S01]  /*07e0*/  IADD3 R21, PT, PT, R21, 0x4, RZ ;  /* 0x0000000415157810 */ /* 0x000fe20007ffe0ff */
[----:B--2---:R-:W-:-:S04]  /*07f0*/  FFMA R9, R9, R4, R8 ;  /* 0x0000000409097223 */ /* 0x004fc80000000008 */
[----:B---3--:R-:W-:-:S04]  /*0800*/  FFMA R9, R22, R6, R9 ;  /* 0x0000000616097223 */ /* 0x008fc80000000009 */
[----:B----4-:R-:W-:-:S04]  /*0810*/  FFMA R9, R24, R23, R9 ;  /* 0x0000001718097223 */ /* 0x010fc80000000009 */
[----:B-----5:R-:W-:-:S07]  /*0820*/  FFMA R8, R26, R12, R9 ;  /* 0x0000000c1a087223 */ /* 0x020fce0000000009 */
.L_x_18:
[----:B------:R-:W-:Y:S05]  /*0830*/  @!P0 BRA `(.L_x_17) ;  /* 0x0000000000708947 */ /* 0x000fea0003800000 */
[----:B------:R-:W-:Y:S02]  /*0840*/  ISETP.NE.AND P0, PT, R20, 0x1, PT ;  /* 0x000000011400780c */ /* 0x000fe40003f05270 */
[----:B------:R-:W-:-:S04]  /*0850*/  LOP3.LUT R19, R19, 0x1, RZ, 0xc0, !PT ;  /* 0x0000000113137812 */ /* 0x000fc800078ec0ff */
[----:B------:R-:W-:-:S07]  /*0860*/  ISETP.NE.U32.AND P1, PT, R19, 0x1, PT ;  /* 0x000000011300780c */ /* 0x000fce0003f25070 */
[----:B------:R-:W0:Y:S01]  /*0870*/  @P0 LDC R23, c[0x0][0x390] ;  /* 0x0000e400ff170b82 */ /* 0x000e220000000800 */
[----:B------:R-:W-:-:S07]  /*0880*/  @P0 IADD3 R7, PT, PT, R18, R21, RZ ;  /* 0x0000001512070210 */ /* 0x000fce0007ffe0ff */
[----:B------:R-:W1:Y:S08]  /*0890*/  @P0 LDC.64 R10, c[0x0][0x398] ;  /* 0x0000e600ff0a0b82 */ /* 0x000e700000000a00 */
[----:B------:R-:W2:Y:S08]  /*08a0*/  @P0 LDC.64 R12, c[0x0][0x388] ;  /* 0x0000e200ff0c0b82 */ /* 0x000eb00000000a00 */
[----:B------:R-:W3:Y:S01]  /*08b0*/  @!P1 LDC R20, c[0x0][0x390] ;  /* 0x0000e400ff149b82 */ /* 0x000ee20000000800 */
[C---:B0-----:R-:W-:Y:S01]  /*08c0*/  @P0 IMAD R9, R21.reuse, R23, R16 ;  /* 0x0000001715090224 */ /* 0x041fe200078e0210 */
[----:B------:R-:W-:-:S04]  /*08d0*/  @P0 IADD3 R21, PT, PT, R21, 0x2, RZ ;  /* 0x0000000215150810 */ /* 0x000fc80007ffe0ff */
[----:B------:R-:W-:Y:S02]  /*08e0*/  @!P1 IADD3 R19, PT, PT, R18, R21, RZ ;  /* 0x0000001512139210 */ /* 0x000fe40007ffe0ff */
[----:B------:R-:W0:Y:S01]  /*08f0*/  @!P1 LDC.64 R2, c[0x0][0x388] ;  /* 0x0000e200ff029b82 */ /* 0x000e220000000a00 */
[----:B-1----:R-:W-:-:S05]  /*0900*/  @P0 IMAD.WIDE R10, R9, 0x4, R10 ;  /* 0x00000004090a0825 */ /* 0x002fca00078e020a */
[----:B------:R-:W4:Y:S02]  /*0910*/  @P0 LDG.E R9, desc[UR8][R10.64] ;  /* 0x000000080a090981 */ /* 0x000f24000c1e1900 */
[----:B------:R-:W1:Y:S01]  /*0920*/  @!P1 LDC.64 R4, c[0x0][0x398] ;  /* 0x0000e600ff049b82 */ /* 0x000e620000000a00 */
[----:B--2---:R-:W-:-:S04]  /*0930*/  @P0 IMAD.WIDE R12, R7, 0x4, R12 ;  /* 0x00000004070c0825 */ /* 0x004fc800078e020c */
[----:B------:R-:W-:Y:S02]  /*0940*/  @P0 IMAD.WIDE R6, R23, 0x4, R10 ;  /* 0x0000000417060825 */ /* 0x000fe400078e020a */
[----:B------:R-:W4:Y:S02]  /*0950*/  @P0 LDG.E R23, desc[UR8][R12.64] ;  /* 0x000000080c170981 */ /* 0x000f24000c1e1900 */
[----:B---3--:R-:W-:Y:S02]  /*0960*/  @!P1 IMAD R21, R21, R20, R16 ;  /* 0x0000001415159224 */ /* 0x008fe400078e0210 */
[----:B------:R-:W2:Y:S04]  /*0970*/  @P0 LDG.E R20, desc[UR8][R12.64+0x4] ;  /* 0x000004080c140981 */ /* 0x000ea8000c1e1900 */
[----:B------:R-:W2:Y:S01]  /*0980*/  @P0 LDG.E R6, desc[UR8][R6.64] ;  /* 0x0000000806060981 */ /* 0x000ea2000c1e1900 */
[----:B0-----:R-:W-:-:S06]  /*0990*/  @!P1 IMAD.WIDE R2, R19, 0x4, R2 ;  /* 0x0000000413029825 */ /* 0x001fcc00078e0202 */
[----:B------:R-:W3:Y:S01]  /*09a0*/  @!P1 LDG.E R3, desc[UR8][R2.64] ;  /* 0x0000000802039981 */ /* 0x000ee2000c1e1900 */
[----:B-1----:R-:W-:-:S06]  /*09b0*/  @!P1 IMAD.WIDE R4, R21, 0x4, R4 ;  /* 0x0000000415049825 */ /* 0x002fcc00078e0204 */
[----:B------:R-:W3:Y:S01]  /*09c0*/  @!P1 LDG.E R4, desc[UR8][R4.64] ;  /* 0x0000000804049981 */ /* 0x000ee2000c1e1900 */
[----:B----4-:R-:W-:-:S04]  /*09d0*/  @P0 FFMA R9, R23, R9, R8 ;  /* 0x0000000917090223 */ /* 0x010fc80000000008 */
[----:B--2---:R-:W-:-:S04]  /*09e0*/  @P0 FFMA R8, R20, R6, R9 ;  /* 0x0000000614080223 */ /* 0x004fc80000000009 */
[----:B---3--:R-:W-:-:S07]  /*09f0*/  @!P1 FFMA R8, R3, R4, R8 ;  /* 0x0000000403089223 */ /* 0x008fce0000000008 */
.L_x_17:
[----:B------:R-:W0:Y:S01]  /*0a00*/  LDCU UR7, c[0x0][0x3a0] ;  /* 0x00007400ff0777ac */ /* 0x000e220008000800 */
[----:B------:R-:W1:Y:S01]  /*0a10*/  LDC.64 R2, c[0x0][0x3a8] ;  /* 0x0000ea00ff027b82 */ /* 0x000e620000000a00 */
[----:B0-----:R-:W-:Y:S01]  /*0a20*/  IMAD R5, R0, UR7, R16 ;  /* 0x0000000700057c24 */ /* 0x001fe2000f8e0210 */
[----:B------:R-:W0:Y:S01]  /*0a30*/  LDCU UR7, c[0x0][0x390] ;  /* 0x00007200ff0777ac */ /* 0x000e220008000800 */
[----:B------:R-:W-:Y:S02]  /*0a40*/  IADD3 R16, PT, PT, R15, R16, RZ ;  /* 0x000000100f107210 */ /* 0x000fe40007ffe0ff */
[----:B-1----:R-:W-:-:S05]  /*0a50*/  IMAD.WIDE R2, R5, 0x4, R2 ;  /* 0x0000000405027825 */ /* 0x002fca00078e0202 */
[----:B------:R1:W-:Y:S01]  /*0a60*/  STG.E desc[UR8][R2.64], R8 ;  /* 0x0000000802007986 */ /* 0x0003e2000c101908 */
[----:B0-----:R-:W-:-:S13]  /*0a70*/  ISETP.GE.AND P0, PT, R16, UR7, PT ;  /* 0x0000000710007c0c */ /* 0x001fda000bf06270 */
[----:B-1----:R-:W-:Y:S05]  /*0a80*/  @!P0 BRA `(.L_x_19) ;  /* 0xfffffff800248947 */ /* 0x002fea000383ffff */
.L_x_14:
[----:B------:R-:W-:Y:S05]  /*0a90*/  BSYNC.RECONVERGENT B0 ;  /* 0x0000000000007941 */ /* 0x000fea0003800200 */
.L_x_13:
[----:B------:R-:W0:Y:S01]  /*0aa0*/  LDCU UR7, c[0x0][0x384] ;  /* 0x00007080ff0777ac */ /* 0x000e220008000800 */
[----:B------:R-:W-:-:S04]  /*0ab0*/  IADD3 R0, PT, PT, R17, R0, RZ ;  /* 0x0000000011007210 */ /* 0x000fc80007ffe0ff */
[----:B0-----:R-:W-:-:S13]  /*0ac0*/  ISETP.GE.AND P0, PT, R0, UR7, PT ;  /* 0x0000000700007c0c */ /* 0x001fda000bf06270 */
[----:B------:R-:W-:Y:S05]  /*0ad0*/  @!P0 BRA `(.L_x_20) ;  /* 0xfffffff400f48947 */ /* 0x000fea000383ffff */
[----:B------:R-:W-:Y:S05]  /*0ae0*/  EXIT ;  /* 0x000000000000794d */ /* 0x000fea0003800000 */
.L_x_21:
        /* <DEDUP_REMOVED lines=9> */
.L_x_25:


//--------------------- .nv.shared._Z15matMul_register6MatrixS_S_ --------------------------
	.section	.nv.shared._Z15matMul_register6MatrixS_S_,"aw",@nobits
	.sectionflags	@""
	.align	4
.nv.shared._Z15matMul_register6MatrixS_S_:
	.zero		9216


//--------------------- .nv.shared.reserved.0     --------------------------
	.section	.nv.shared.reserved.0,"aw",@nobits
	.weak		__nv_reservedSMEM_offset_0_alias
	.size		__nv_reservedSMEM_offset_0_alias, 0, 64
	.other		__nv_reservedSMEM_offset_0_alias,@"STO_CUDA_RESERVED_SHARED STV_DEFAULT"
__nv_reservedSMEM_offset_0_alias:
	.zero		0
	.zero		64


//--------------------- .nv.shared._Z13matMul_shared6MatrixS_S_ --------------------------
	.section	.nv.shared._Z13matMul_shared6MatrixS_S_,"aw",@nobits
	.sectionflags	@""
	.align	4
.nv.shared._Z13matMul_shared6MatrixS_S_:
	.zero		3072


//--------------------- .nv.constant0._Z15matMul_register6MatrixS_S_ --------------------------
	.section	.nv.constant0._Z15matMul_register6MatrixS_S_,"a",@progbits
	.sectionflags	@""
	.align	4
.nv.constant0._Z15matMul_register6MatrixS_S_:
	.zero		944


//--------------------- .nv.constant0._Z13matMul_shared6MatrixS_S_ --------------------------
	.section	.nv.constant0._Z13matMul_shared6MatrixS_S_,"a",@progbits
	.sectionflags	@""
	.align	4
.nv.constant0._Z13matMul_shared6MatrixS_S_:
	.zero		944


//--------------------- .nv.constant0._Z13matMul_origin6MatrixS_S_ --------------------------
	.section	.nv.constant0._Z13matMul_origin6MatrixS_S_,"a",@progbits
	.sectionflags	@""
	.align	4
.nv.constant0._Z13matMul_origin6MatrixS_S_:
	.zero		944


//--------------------- SYMBOLS --------------------------

	.type		.nv.reservedSmem.offset0,@object
	.size		.nv.reservedSmem.offset0,0x4
	.type		.nv.reservedSmem.cap,@object
	.size		.nv.reservedSmem.cap,0x4
